//
// Generated by NVIDIA NVVM Compiler
//
// Compiler Build ID: CL-36424714
// Cuda compilation tools, release 13.0, V13.0.88
// Based on NVVM 20.0.0
//

.version 9.0
.target sm_100
.address_size 64

	// .globl	_Z6kerneliiPPdS0_S0_S0_
.func  (.param .b64 func_retval0) __internal_accurate_pow
(
	.param .b64 __internal_accurate_pow_param_0
)
;

.visible .entry _Z6kerneliiPPdS0_S0_S0_(
	.param .u32 _Z6kerneliiPPdS0_S0_S0__param_0,
	.param .u32 _Z6kerneliiPPdS0_S0_S0__param_1,
	.param .u64 .ptr .align 1 _Z6kerneliiPPdS0_S0_S0__param_2,
	.param .u64 .ptr .align 1 _Z6kerneliiPPdS0_S0_S0__param_3,
	.param .u64 .ptr .align 1 _Z6kerneliiPPdS0_S0_S0__param_4,
	.param .u64 .ptr .align 1 _Z6kerneliiPPdS0_S0_S0__param_5
)
{
	.reg .pred 	%p<40>;
	.reg .b32 	%r<70>;
	.reg .b64 	%rd<49>;
	.reg .b64 	%fd<67>;

	ld.param.u32 	%r17, [_Z6kerneliiPPdS0_S0_S0__param_0];
	ld.param.u32 	%r16, [_Z6kerneliiPPdS0_S0_S0__param_1];
	ld.param.u64 	%rd6, [_Z6kerneliiPPdS0_S0_S0__param_2];
	ld.param.u64 	%rd7, [_Z6kerneliiPPdS0_S0_S0__param_3];
	ld.param.u64 	%rd8, [_Z6kerneliiPPdS0_S0_S0__param_5];
	mov.u32 	%r1, %ctaid.x;
	mov.u32 	%r18, %ntid.x;
	mov.u32 	%r2, %tid.x;
	mad.lo.s32 	%r3, %r1, %r18, %r2;
	setp.ge.s32 	%p4, %r3, %r17;
	@%p4 bra 	$L__BB0_23;
	mul.hi.s32 	%r19, %r3, 1676084799;
	shr.u32 	%r20, %r19, 31;
	shr.s32 	%r21, %r19, 4;
	add.s32 	%r22, %r21, %r20;
	mul.lo.s32 	%r23, %r22, 41;
	sub.s32 	%r4, %r3, %r23;
	mov.pred 	%p39, -1;
	setp.eq.s32 	%p6, %r4, 0;
	@%p6 bra 	$L__BB0_4;
	setp.eq.s32 	%p7, %r4, 40;
	@%p7 bra 	$L__BB0_4;
	add.s32 	%r24, %r3, 40;
	setp.lt.u32 	%p39, %r24, 81;
$L__BB0_4:
	add.s32 	%r25, %r3, -1640;
	setp.lt.u32 	%p8, %r25, 41;
	or.pred  	%p9, %p8, %p39;
	@%p9 bra 	$L__BB0_23;
	// begin inline asm
	mov.u32 %r26, %envreg2;
	// end inline asm
	cvt.u64.u32 	%rd9, %r26;
	// begin inline asm
	mov.u32 %r27, %envreg1;
	// end inline asm
	cvt.u64.u32 	%rd10, %r27;
	shl.b64 	%rd11, %rd10, 32;
	or.b64  	%rd1, %rd11, %rd9;
	setp.lt.s32 	%p10, %r16, 1;
	@%p10 bra 	$L__BB0_23;
	cvta.to.global.u64 	%rd12, %rd6;
	mul.wide.s32 	%rd13, %r22, 8;
	add.s64 	%rd2, %rd12, %rd13;
	cvta.to.global.u64 	%rd14, %rd7;
	add.s64 	%rd3, %rd14, %rd13;
	cvta.to.global.u64 	%rd15, %rd8;
	add.s64 	%rd4, %rd15, %rd13;
	mov.f64 	%fd13, 0d4000000000000000;
	{
	.reg .b32 %temp; 
	mov.b64 	{%temp, %r5}, %fd13;
	}
	and.b32  	%r6, %r5, 2146435072;
	setp.eq.s32 	%p11, %r6, 1062207488;
	setp.lt.s32 	%p12, %r5, 0;
	selp.b32 	%r7, 0, 2146435072, %p12;
	and.b32  	%r33, %r5, 2147483647;
	setp.ne.s32 	%p13, %r33, 1071644672;
	and.pred  	%p3, %p11, %p13;
	or.b32  	%r8, %r7, -2147483648;
	add.s64 	%rd5, %rd1, 4;
	mov.u32 	%r34, %tid.y;
	add.s32 	%r35, %r2, %r34;
	mov.u32 	%r36, %tid.z;
	or.b32  	%r9, %r35, %r36;
	mov.u32 	%r37, %nctaid.x;
	mov.u32 	%r38, %nctaid.y;
	mul.lo.s32 	%r39, %r37, %r38;
	mov.u32 	%r40, %nctaid.z;
	mul.lo.s32 	%r41, %r39, %r40;
	mov.u32 	%r42, %ctaid.y;
	add.s32 	%r43, %r1, %r42;
	mov.u32 	%r44, %ctaid.z;
	neg.s32 	%r45, %r44;
	setp.eq.s32 	%p14, %r43, %r45;
	sub.s32 	%r46, -2147483647, %r41;
	selp.b32 	%r10, %r46, 1, %p14;
	mov.b32 	%r69, 0;
$L__BB0_7:
	setp.lt.s32 	%p15, %r5, 0;
	setp.eq.s32 	%p16, %r6, 1062207488;
	ld.global.u64 	%rd16, [%rd2];
	mul.wide.s32 	%rd17, %r4, 8;
	add.s64 	%rd18, %rd16, %rd17;
	ld.f64 	%fd14, [%rd18+8];
	ld.f64 	%fd15, [%rd18+-8];
	sub.f64 	%fd16, %fd14, %fd15;
	div.rn.f64 	%fd17, %fd16, 0d3FB999999999999A;
	ld.global.u64 	%rd19, [%rd3+8];
	add.s64 	%rd20, %rd19, %rd17;
	ld.f64 	%fd18, [%rd20];
	ld.global.u64 	%rd21, [%rd3+-8];
	add.s64 	%rd22, %rd21, %rd17;
	ld.f64 	%fd19, [%rd22];
	sub.f64 	%fd20, %fd18, %fd19;
	div.rn.f64 	%fd21, %fd20, 0d3FB999999999999A;
	add.f64 	%fd22, %fd17, %fd21;
	ld.global.u64 	%rd23, [%rd4];
	add.s64 	%rd24, %rd23, %rd17;
	st.f64 	[%rd24], %fd22;
	ld.global.u64 	%rd25, [%rd4];
	add.s64 	%rd26, %rd25, %rd17;
	ld.f64 	%fd23, [%rd26];
	div.rn.f64 	%fd24, %fd23, 0d3F847AE147AE147B;
	st.f64 	[%rd26], %fd24;
	ld.global.u64 	%rd27, [%rd2];
	add.s64 	%rd28, %rd27, %rd17;
	ld.f64 	%fd25, [%rd28+8];
	ld.f64 	%fd26, [%rd28+-8];
	sub.f64 	%fd27, %fd25, %fd26;
	div.rn.f64 	%fd1, %fd27, 0d3FB999999999999A;
	{
	.reg .b32 %temp; 
	mov.b64 	{%temp, %r12}, %fd1;
	}
	abs.f64 	%fd2, %fd1;
	{ // callseq 0, 0
	.param .b64 param0;
	st.param.f64 	[param0], %fd2;
	.param .b64 retval0;
	call.uni (retval0), 
	__internal_accurate_pow, 
	(
	param0
	);
	ld.param.f64 	%fd28, [retval0];
	} // callseq 0
	setp.lt.s32 	%p18, %r12, 0;
	neg.f64 	%fd30, %fd28;
	selp.f64 	%fd31, %fd30, %fd28, %p16;
	selp.f64 	%fd32, %fd31, %fd28, %p18;
	setp.eq.f64 	%p19, %fd1, 0d0000000000000000;
	selp.b32 	%r47, %r12, 0, %p16;
	or.b32  	%r48, %r47, 2146435072;
	selp.b32 	%r49, %r48, %r47, %p15;
	mov.b32 	%r50, 0;
	mov.b64 	%fd33, {%r50, %r49};
	selp.f64 	%fd65, %fd33, %fd32, %p19;
	add.f64 	%fd34, %fd1, 0d4000000000000000;
	{
	.reg .b32 %temp; 
	mov.b64 	{%temp, %r51}, %fd34;
	}
	and.b32  	%r52, %r51, 2146435072;
	setp.ne.s32 	%p20, %r52, 2146435072;
	@%p20 bra 	$L__BB0_12;
	setp.num.f64 	%p21, %fd1, %fd1;
	@%p21 bra 	$L__BB0_10;
	mov.f64 	%fd35, 0d4000000000000000;
	add.rn.f64 	%fd65, %fd1, %fd35;
	bra.uni 	$L__BB0_12;
$L__BB0_10:
	setp.neu.f64 	%p22, %fd2, 0d7FF0000000000000;
	@%p22 bra 	$L__BB0_12;
	selp.b32 	%r53, %r8, %r7, %p3;
	selp.b32 	%r54, %r53, %r7, %p18;
	mov.b32 	%r55, 0;
	mov.b64 	%fd65, {%r55, %r54};
$L__BB0_12:
	setp.lt.s32 	%p24, %r5, 0;
	setp.eq.s32 	%p25, %r6, 1062207488;
	setp.eq.f64 	%p27, %fd1, 0d3FF0000000000000;
	selp.f64 	%fd36, 0d3FF0000000000000, %fd65, %p27;
	ld.global.u64 	%rd29, [%rd4];
	add.s64 	%rd31, %rd29, %rd17;
	ld.f64 	%fd37, [%rd31];
	sub.f64 	%fd38, %fd37, %fd36;
	st.f64 	[%rd31], %fd38;
	ld.global.u64 	%rd32, [%rd2+8];
	add.s64 	%rd33, %rd32, %rd17;
	ld.f64 	%fd39, [%rd33];
	ld.global.u64 	%rd34, [%rd2+-8];
	add.s64 	%rd35, %rd34, %rd17;
	ld.f64 	%fd40, [%rd35];
	sub.f64 	%fd41, %fd39, %fd40;
	add.f64 	%fd42, %fd41, %fd41;
	div.rn.f64 	%fd43, %fd42, 0d3FB999999999999A;
	ld.global.u64 	%rd36, [%rd3];
	add.s64 	%rd37, %rd36, %rd17;
	ld.f64 	%fd44, [%rd37+8];
	ld.f64 	%fd45, [%rd37+-8];
	sub.f64 	%fd46, %fd44, %fd45;
	mul.f64 	%fd47, %fd43, %fd46;
	div.rn.f64 	%fd48, %fd47, 0d3FB999999999999A;
	ld.global.u64 	%rd38, [%rd4];
	add.s64 	%rd39, %rd38, %rd17;
	ld.f64 	%fd49, [%rd39];
	sub.f64 	%fd50, %fd49, %fd48;
	st.f64 	[%rd39], %fd50;
	ld.global.u64 	%rd40, [%rd3+8];
	add.s64 	%rd41, %rd40, %rd17;
	ld.f64 	%fd51, [%rd41];
	ld.global.u64 	%rd42, [%rd3+-8];
	add.s64 	%rd43, %rd42, %rd17;
	ld.f64 	%fd52, [%rd43];
	sub.f64 	%fd53, %fd51, %fd52;
	div.rn.f64 	%fd7, %fd53, 0d3FB999999999999A;
	{
	.reg .b32 %temp; 
	mov.b64 	{%temp, %r13}, %fd7;
	}
	abs.f64 	%fd8, %fd7;
	{ // callseq 1, 0
	.param .b64 param0;
	st.param.f64 	[param0], %fd8;
	.param .b64 retval0;
	call.uni (retval0), 
	__internal_accurate_pow, 
	(
	param0
	);
	ld.param.f64 	%fd54, [retval0];
	} // callseq 1
	setp.lt.s32 	%p28, %r13, 0;
	neg.f64 	%fd56, %fd54;
	selp.f64 	%fd57, %fd56, %fd54, %p25;
	selp.f64 	%fd58, %fd57, %fd54, %p28;
	setp.eq.f64 	%p29, %fd7, 0d0000000000000000;
	selp.b32 	%r56, %r13, 0, %p25;
	or.b32  	%r57, %r56, 2146435072;
	selp.b32 	%r58, %r57, %r56, %p24;
	mov.b32 	%r59, 0;
	mov.b64 	%fd59, {%r59, %r58};
	selp.f64 	%fd66, %fd59, %fd58, %p29;
	add.f64 	%fd60, %fd7, 0d4000000000000000;
	{
	.reg .b32 %temp; 
	mov.b64 	{%temp, %r60}, %fd60;
	}
	and.b32  	%r61, %r60, 2146435072;
	setp.ne.s32 	%p30, %r61, 2146435072;
	@%p30 bra 	$L__BB0_17;
	setp.num.f64 	%p31, %fd7, %fd7;
	@%p31 bra 	$L__BB0_15;
	mov.f64 	%fd61, 0d4000000000000000;
	add.rn.f64 	%fd66, %fd7, %fd61;
	bra.uni 	$L__BB0_17;
$L__BB0_15:
	setp.neu.f64 	%p32, %fd8, 0d7FF0000000000000;
	@%p32 bra 	$L__BB0_17;
	selp.b32 	%r62, %r8, %r7, %p3;
	selp.b32 	%r63, %r62, %r7, %p28;
	mov.b32 	%r64, 0;
	mov.b64 	%fd66, {%r64, %r63};
$L__BB0_17:
	setp.ne.s64 	%p34, %rd1, 0;
	setp.eq.f64 	%p35, %fd7, 0d3FF0000000000000;
	selp.f64 	%fd62, 0d3FF0000000000000, %fd66, %p35;
	ld.global.u64 	%rd44, [%rd4];
	add.s64 	%rd46, %rd44, %rd17;
	ld.f64 	%fd63, [%rd46];
	sub.f64 	%fd64, %fd63, %fd62;
	st.f64 	[%rd46], %fd64;
	@%p34 bra 	$L__BB0_19;
	// begin inline asm
	trap;
	// end inline asm
$L__BB0_19:
	setp.ne.s32 	%p36, %r9, 0;
	barrier.sync 	0;
	@%p36 bra 	$L__BB0_22;
	// begin inline asm
	atom.add.release.gpu.u32 %r65,[%rd5],%r10;
	// end inline asm
$L__BB0_21:
	// begin inline asm
	ld.acquire.gpu.u32 %r67,[%rd5];
	// end inline asm
	xor.b32  	%r68, %r67, %r65;
	setp.gt.s32 	%p37, %r68, -1;
	@%p37 bra 	$L__BB0_21;
$L__BB0_22:
	barrier.sync 	0;
	add.s32 	%r69, %r69, 1;
	setp.ne.s32 	%p38, %r69, %r16;
	@%p38 bra 	$L__BB0_7;
$L__BB0_23:
	ret;

}
.func  (.param .b64 func_retval0) __internal_accurate_pow(
	.param .b64 __internal_accurate_pow_param_0
)
{
	.reg .pred 	%p<8>;
	.reg .b32 	%r<49>;
	.reg .b32 	%f<3>;
	.reg .b64 	%fd<109>;

	ld.param.f64 	%fd10, [__internal_accurate_pow_param_0];
	{
	.reg .b32 %temp; 
	mov.b64 	{%temp, %r46}, %fd10;
	}
	{
	.reg .b32 %temp; 
	mov.b64 	{%r45, %temp}, %fd10;
	}
	shr.u32 	%r47, %r46, 20;
	setp.gt.u32 	%p1, %r46, 1048575;
	@%p1 bra 	$L__BB1_2;
	mul.f64 	%fd11, %fd10, 0d4350000000000000;
	{
	.reg .b32 %temp; 
	mov.b64 	{%temp, %r46}, %fd11;
	}
	{
	.reg .b32 %temp; 
	mov.b64 	{%r45, %temp}, %fd11;
	}
	shr.u32 	%r16, %r46, 20;
	add.s32 	%r47, %r16, -54;
$L__BB1_2:
	add.s32 	%r48, %r47, -1023;
	and.b32  	%r17, %r46, -2146435073;
	or.b32  	%r18, %r17, 1072693248;
	mov.b64 	%fd107, {%r45, %r18};
	setp.lt.u32 	%p2, %r18, 1073127583;
	@%p2 bra 	$L__BB1_4;
	{
	.reg .b32 %temp; 
	mov.b64 	{%r19, %temp}, %fd107;
	}
	{
	.reg .b32 %temp; 
	mov.b64 	{%temp, %r20}, %fd107;
	}
	add.s32 	%r21, %r20, -1048576;
	mov.b64 	%fd107, {%r19, %r21};
	add.s32 	%r48, %r47, -1022;
$L__BB1_4:
	add.f64 	%fd12, %fd107, 0dBFF0000000000000;
	add.f64 	%fd13, %fd107, 0d3FF0000000000000;
	rcp.approx.ftz.f64 	%fd14, %fd13;
	neg.f64 	%fd15, %fd13;
	fma.rn.f64 	%fd16, %fd15, %fd14, 0d3FF0000000000000;
	fma.rn.f64 	%fd17, %fd16, %fd16, %fd16;
	fma.rn.f64 	%fd18, %fd17, %fd14, %fd14;
	mul.f64 	%fd19, %fd12, %fd18;
	fma.rn.f64 	%fd20, %fd12, %fd18, %fd19;
	mul.f64 	%fd21, %fd20, %fd20;
	fma.rn.f64 	%fd22, %fd21, 0d3EB0F5FF7D2CAFE2, 0d3ED0F5D241AD3B5A;
	fma.rn.f64 	%fd23, %fd22, %fd21, 0d3EF3B20A75488A3F;
	fma.rn.f64 	%fd24, %fd23, %fd21, 0d3F1745CDE4FAECD5;
	fma.rn.f64 	%fd25, %fd24, %fd21, 0d3F3C71C7258A578B;
	fma.rn.f64 	%fd26, %fd25, %fd21, 0d3F6249249242B910;
	fma.rn.f64 	%fd27, %fd26, %fd21, 0d3F89999999999DFB;
	sub.f64 	%fd28, %fd12, %fd20;
	add.f64 	%fd29, %fd28, %fd28;
	neg.f64 	%fd30, %fd20;
	fma.rn.f64 	%fd31, %fd30, %fd12, %fd29;
	mul.f64 	%fd32, %fd18, %fd31;
	fma.rn.f64 	%fd33, %fd21, %fd27, 0d3FB5555555555555;
	mov.f64 	%fd34, 0d3FB5555555555555;
	sub.f64 	%fd35, %fd34, %fd33;
	fma.rn.f64 	%fd36, %fd21, %fd27, %fd35;
	add.f64 	%fd37, %fd36, 0dBC46A4CB00B9E7B0;
	add.f64 	%fd38, %fd33, %fd37;
	sub.f64 	%fd39, %fd33, %fd38;
	add.f64 	%fd40, %fd37, %fd39;
	mul.rn.f64 	%fd41, %fd20, %fd20;
	neg.f64 	%fd42, %fd41;
	fma.rn.f64 	%fd43, %fd20, %fd20, %fd42;
	{
	.reg .b32 %temp; 
	mov.b64 	{%r22, %temp}, %fd32;
	}
	{
	.reg .b32 %temp; 
	mov.b64 	{%temp, %r23}, %fd32;
	}
	add.s32 	%r24, %r23, 1048576;
	mov.b64 	%fd44, {%r22, %r24};
	fma.rn.f64 	%fd45, %fd20, %fd44, %fd43;
	mul.rn.f64 	%fd46, %fd41, %fd20;
	neg.f64 	%fd47, %fd46;
	fma.rn.f64 	%fd48, %fd41, %fd20, %fd47;
	fma.rn.f64 	%fd49, %fd41, %fd32, %fd48;
	fma.rn.f64 	%fd50, %fd45, %fd20, %fd49;
	mul.rn.f64 	%fd51, %fd38, %fd46;
	neg.f64 	%fd52, %fd51;
	fma.rn.f64 	%fd53, %fd38, %fd46, %fd52;
	fma.rn.f64 	%fd54, %fd38, %fd50, %fd53;
	fma.rn.f64 	%fd55, %fd40, %fd46, %fd54;
	add.f64 	%fd56, %fd51, %fd55;
	sub.f64 	%fd57, %fd51, %fd56;
	add.f64 	%fd58, %fd55, %fd57;
	add.f64 	%fd59, %fd20, %fd56;
	sub.f64 	%fd60, %fd20, %fd59;
	add.f64 	%fd61, %fd56, %fd60;
	add.f64 	%fd62, %fd58, %fd61;
	add.f64 	%fd63, %fd32, %fd62;
	add.f64 	%fd64, %fd59, %fd63;
	sub.f64 	%fd65, %fd59, %fd64;
	add.f64 	%fd66, %fd63, %fd65;
	xor.b32  	%r25, %r48, -2147483648;
	mov.b32 	%r26, 1127219200;
	mov.b64 	%fd67, {%r25, %r26};
	mov.b32 	%r27, -2147483648;
	mov.b64 	%fd68, {%r27, %r26};
	sub.f64 	%fd69, %fd67, %fd68;
	fma.rn.f64 	%fd70, %fd69, 0d3FE62E42FEFA39EF, %fd64;
	fma.rn.f64 	%fd71, %fd69, 0dBFE62E42FEFA39EF, %fd70;
	sub.f64 	%fd72, %fd71, %fd64;
	sub.f64 	%fd73, %fd66, %fd72;
	fma.rn.f64 	%fd74, %fd69, 0d3C7ABC9E3B39803F, %fd73;
	add.f64 	%fd75, %fd70, %fd74;
	sub.f64 	%fd76, %fd70, %fd75;
	add.f64 	%fd77, %fd74, %fd76;
	mov.f64 	%fd78, 0d4000000000000000;
	{
	.reg .b32 %temp; 
	mov.b64 	{%temp, %r28}, %fd78;
	}
	{
	.reg .b32 %temp; 
	mov.b64 	{%r29, %temp}, %fd78;
	}
	shl.b32 	%r30, %r28, 1;
	setp.gt.u32 	%p3, %r30, -33554433;
	and.b32  	%r31, %r28, -15728641;
	selp.b32 	%r32, %r31, %r28, %p3;
	mov.b64 	%fd79, {%r29, %r32};
	mul.rn.f64 	%fd80, %fd75, %fd79;
	neg.f64 	%fd81, %fd80;
	fma.rn.f64 	%fd82, %fd75, %fd79, %fd81;
	fma.rn.f64 	%fd83, %fd77, %fd79, %fd82;
	add.f64 	%fd4, %fd80, %fd83;
	sub.f64 	%fd84, %fd80, %fd4;
	add.f64 	%fd5, %fd83, %fd84;
	fma.rn.f64 	%fd85, %fd4, 0d3FF71547652B82FE, 0d4338000000000000;
	{
	.reg .b32 %temp; 
	mov.b64 	{%r13, %temp}, %fd85;
	}
	mov.f64 	%fd86, 0dC338000000000000;
	add.rn.f64 	%fd87, %fd85, %fd86;
	fma.rn.f64 	%fd88, %fd87, 0dBFE62E42FEFA39EF, %fd4;
	fma.rn.f64 	%fd89, %fd87, 0dBC7ABC9E3B39803F, %fd88;
	fma.rn.f64 	%fd90, %fd89, 0d3E5ADE1569CE2BDF, 0d3E928AF3FCA213EA;
	fma.rn.f64 	%fd91, %fd90, %fd89, 0d3EC71DEE62401315;
	fma.rn.f64 	%fd92, %fd91, %fd89, 0d3EFA01997C89EB71;
	fma.rn.f64 	%fd93, %fd92, %fd89, 0d3F2A01A014761F65;
	fma.rn.f64 	%fd94, %fd93, %fd89, 0d3F56C16C1852B7AF;
	fma.rn.f64 	%fd95, %fd94, %fd89, 0d3F81111111122322;
	fma.rn.f64 	%fd96, %fd95, %fd89, 0d3FA55555555502A1;
	fma.rn.f64 	%fd97, %fd96, %fd89, 0d3FC5555555555511;
	fma.rn.f64 	%fd98, %fd97, %fd89, 0d3FE000000000000B;
	fma.rn.f64 	%fd99, %fd98, %fd89, 0d3FF0000000000000;
	fma.rn.f64 	%fd100, %fd99, %fd89, 0d3FF0000000000000;
	{
	.reg .b32 %temp; 
	mov.b64 	{%r14, %temp}, %fd100;
	}
	{
	.reg .b32 %temp; 
	mov.b64 	{%temp, %r15}, %fd100;
	}
	shl.b32 	%r33, %r13, 20;
	add.s32 	%r34, %r33, %r15;
	mov.b64 	%fd108, {%r14, %r34};
	{
	.reg .b32 %temp; 
	mov.b64 	{%temp, %r35}, %fd4;
	}
	mov.b32 	%f2, %r35;
	abs.f32 	%f1, %f2;
	setp.lt.f32 	%p4, %f1, 0f4086232B;
	@%p4 bra 	$L__BB1_7;
	setp.lt.f64 	%p5, %fd4, 0d0000000000000000;
	add.f64 	%fd101, %fd4, 0d7FF0000000000000;
	selp.f64 	%fd108, 0d0000000000000000, %fd101, %p5;
	setp.geu.f32 	%p6, %f1, 0f40874800;
	@%p6 bra 	$L__BB1_7;
	shr.u32 	%r36, %r13, 31;
	add.s32 	%r37, %r13, %r36;
	shr.s32 	%r38, %r37, 1;
	shl.b32 	%r39, %r38, 20;
	add.s32 	%r40, %r15, %r39;
	mov.b64 	%fd102, {%r14, %r40};
	sub.s32 	%r41, %r13, %r38;
	shl.b32 	%r42, %r41, 20;
	add.s32 	%r43, %r42, 1072693248;
	mov.b32 	%r44, 0;
	mov.b64 	%fd103, {%r44, %r43};
	mul.f64 	%fd108, %fd103, %fd102;
$L__BB1_7:
	abs.f64 	%fd104, %fd108;
	setp.eq.f64 	%p7, %fd104, 0d7FF0000000000000;
	fma.rn.f64 	%fd105, %fd108, %fd5, %fd108;
	selp.f64 	%fd106, %fd108, %fd105, %p7;
	st.param.f64 	[func_retval0], %fd106;
	ret;

}


// ===== COMPILED SASS (sm_100) =====

	.target	sm_100

	.elftype	@"ET_EXEC"


//--------------------- .note.nv.tkinfo           --------------------------
	.section	.note.nv.tkinfo,"",@"SHT_NOTE"
	.sectionflags	@"SHF_NOTE_NV_TKINFO"
	.tkinfo
        /*0018*/ 	.word	0x00000002
        /*0030*/ 	.string	""
        /*0030*/ 	.string	"ptxas"
        /*0030*/ 	.string	"Cuda compilation tools, release 13.0, V13.0.88"
        /*0030*/ 	.string	"Build cuda_13.0.r13.0/compiler.36424714_0"
        /*0030*/ 	.string	"-arch sm_100 -m 64 "



//--------------------- .note.nv.cuinfo           --------------------------
	.section	.note.nv.cuinfo,"",@"SHT_NOTE"
	.sectionflags	@"SHF_NOTE_NV_CUINFO"
        /*0018*/ 	.short	0x0002
        /*001a*/ 	.short	0x0064
        /*001c*/ 	.short	0x0082
	.zero		2


//--------------------- .nv.info                  --------------------------
	.section	.nv.info,"",@"SHT_CUDA_INFO"
	.align	4


	//----- nvinfo : EIATTR_REGCOUNT
	.align		4
        /*0000*/ 	.byte	0x04, 0x2f
        /*0002*/ 	.short	(.L_1 - .L_0)
	.align		4
.L_0:
        /*0004*/ 	.word	index@(_Z6kerneliiPPdS0_S0_S0_)
        /*0008*/ 	.word	0x00000022


	//----- nvinfo : EIATTR_FRAME_SIZE
	.align		4
.L_1:
        /*000c*/ 	.byte	0x04, 0x11
        /*000e*/ 	.short	(.L_3 - .L_2)
	.align		4
.L_2:
        /*0010*/ 	.word	index@($_Z6kerneliiPPdS0_S0_S0_$__internal_accurate_pow)
        /*0014*/ 	.word	0x00000000


	//----- nvinfo : EIATTR_FRAME_SIZE
	.align		4
.L_3:
        /*0018*/ 	.byte	0x04, 0x11
        /*001a*/ 	.short	(.L_5 - .L_4)
	.align		4
.L_4:
        /*001c*/ 	.word	index@($__internal_0_$__cuda_sm20_div_rn_f64_full)
        /*0020*/ 	.word	0x00000000


	//----- nvinfo : EIATTR_FRAME_SIZE
	.align		4
.L_5:
        /*0024*/ 	.byte	0x04, 0x11
        /*0026*/ 	.short	(.L_7 - .L_6)
	.align		4
.L_6:
        /*0028*/ 	.word	index@(_Z6kerneliiPPdS0_S0_S0_)
        /*002c*/ 	.word	0x00000000


	//----- nvinfo : EIATTR_MIN_STACK_SIZE
	.align		4
.L_7:
        /*0030*/ 	.byte	0x04, 0x12
        /*0032*/ 	.short	(.L_9 - .L_8)
	.align		4
.L_8:
        /*0034*/ 	.word	index@(_Z6kerneliiPPdS0_S0_S0_)
        /*0038*/ 	.word	0x00000000
.L_9:


//--------------------- .nv.compat                --------------------------
	.section	.nv.compat,"",@"SHT_CUDA_COMPAT_INFO"
	.align	4
        /*0000*/ 	.byte	0x02, 0x09, 0x00, 0x00, 0x02, 0x02, 0x01, 0x00, 0x02, 0x05, 0x05, 0x00, 0x03, 0x07, 0x01, 0x01
        /*0010*/ 	.byte	0x02, 0x03, 0x00, 0x00, 0x02, 0x06, 0x01, 0x00, 0x04, 0x0b, 0x08, 0x00, 0x01, 0x00, 0x00, 0x00
        /*0020*/ 	.byte	0x00, 0x00, 0x00, 0x00


//--------------------- .nv.info._Z6kerneliiPPdS0_S0_S0_ --------------------------
	.section	.nv.info._Z6kerneliiPPdS0_S0_S0_,"",@"SHT_CUDA_INFO"
	.sectionflags	@""
	.align	4


	//----- nvinfo : EIATTR_CUDA_API_VERSION
	.align		4
        /*0000*/ 	.byte	0x04, 0x37
        /*0002*/ 	.short	(.L_11 - .L_10)
.L_10:
        /*0004*/ 	.word	0x00000082


	//----- nvinfo : EIATTR_KPARAM_INFO
	.align		4
.L_11:
        /*0008*/ 	.byte	0x04, 0x17
        /*000a*/ 	.short	(.L_13 - .L_12)
.L_12:
        /*000c*/ 	.word	0x00000000
        /*0010*/ 	.short	0x0005
        /*0012*/ 	.short	0x0020
        /*0014*/ 	.byte	0x00, 0xf5, 0x21, 0x00


	//----- nvinfo : EIATTR_KPARAM_INFO
	.align		4
.L_13:
        /*0018*/ 	.byte	0x04, 0x17
        /*001a*/ 	.short	(.L_15 - .L_14)
.L_14:
        /*001c*/ 	.word	0x00000000
        /*0020*/ 	.short	0x0004
        /*0022*/ 	.short	0x0018
        /*0024*/ 	.byte	0x00, 0xf5, 0x21, 0x00


	//----- nvinfo : EIATTR_KPARAM_INFO
	.align		4
.L_15:
        /*0028*/ 	.byte	0x04, 0x17
        /*002a*/ 	.short	(.L_17 - .L_16)
.L_16:
        /*002c*/ 	.word	0x00000000
        /*0030*/ 	.short	0x0003
        /*0032*/ 	.short	0x0010
        /*0034*/ 	.byte	0x00, 0xf5, 0x21, 0x00


	//----- nvinfo : EIATTR_KPARAM_INFO
	.align		4
.L_17:
        /*0038*/ 	.byte	0x04, 0x17
        /*003a*/ 	.short	(.L_19 - .L_18)
.L_18:
        /*003c*/ 	.word	0x00000000
        /*0040*/ 	.short	0x0002
        /*0042*/ 	.short	0x0008
        /*0044*/ 	.byte	0x00, 0xf5, 0x21, 0x00


	//----- nvinfo : EIATTR_KPARAM_INFO
	.align		4
.L_19:
        /*0048*/ 	.byte	0x04, 0x17
        /*004a*/ 	.short	(.L_21 - .L_20)
.L_20:
        /*004c*/ 	.word	0x00000000
        /*0050*/ 	.short	0x0001
        /*0052*/ 	.short	0x0004
        /*0054*/ 	.byte	0x00, 0xf0, 0x11, 0x00


	//----- nvinfo : EIATTR_KPARAM_INFO
	.align		4
.L_21:
        /*0058*/ 	.byte	0x04, 0x17
        /*005a*/ 	.short	(.L_23 - .L_22)
.L_22:
        /*005c*/ 	.word	0x00000000
        /*0060*/ 	.short	0x0000
        /*0062*/ 	.short	0x0000
        /*0064*/ 	.byte	0x00, 0xf0, 0x11, 0x00


	//----- nvinfo : EIATTR_SPARSE_MMA_MASK
	.align		4
.L_23:
        /*0068*/ 	.byte	0x03, 0x50
        /*006a*/ 	.short	0x0000


	//----- nvinfo : EIATTR_MAXREG_COUNT
	.align		4
        /*006c*/ 	.byte	0x03, 0x1b
        /*006e*/ 	.short	0x00ff


	//----- nvinfo : EIATTR_NUM_BARRIERS
	.align		4
        /*0070*/ 	.byte	0x02, 0x4c
        /*0072*/ 	.byte	0x01
	.zero		1


	//----- nvinfo : EIATTR_MERCURY_ISA_VERSION
	.align		4
        /*0074*/ 	.byte	0x03, 0x5f
        /*0076*/ 	.short	0x0101


	//----- nvinfo : EIATTR_INT_WARP_WIDE_INSTR_OFFSETS
	.align		4
        /*0078*/ 	.byte	0x04, 0x31
        /*007a*/ 	.short	(.L_25 - .L_24)


	//   ....[0]....
.L_24:
        /*007c*/ 	.word	0x000015c0


	//   ....[1]....
        /*0080*/ 	.word	0x000016a0


	//----- nvinfo : EIATTR_COOP_GROUP_MASK_REGIDS
	.align		4
.L_25:
        /*0084*/ 	.byte	0x04, 0x29
        /*0086*/ 	.short	(.L_27 - .L_26)


	//   ....[0]....
.L_26:
        /*0088*/ 	.word	0xffffffff


	//   ....[1]....
        /*008c*/ 	.word	0xffffffff


	//   ....[2]....
        /*0090*/ 	.word	0x05000000


	//   ....[3]....
        /*0094*/ 	.word	0x05000000


	//----- nvinfo : EIATTR_COOP_GROUP_INSTR_OFFSETS
	.align		4
.L_27:
        /*0098*/ 	.byte	0x04, 0x28
        /*009a*/ 	.short	(.L_29 - .L_28)


	//   ....[0]....
.L_28:
        /*009c*/ 	.word	0x00001580


	//   ....[1]....
        /*00a0*/ 	.word	0x00001750


	//   ....[2]....
        /*00a4*/ 	.word	0x00001820


	//   ....[3]....
        /*00a8*/ 	.word	0x000018d0


	//----- nvinfo : EIATTR_VRC_CTA_INIT_COUNT
	.align		4
.L_29:
        /*00ac*/ 	.byte	0x02, 0x4a
	.zero		1
	.zero		1


	//----- nvinfo : EIATTR_EXIT_INSTR_OFFSETS
	.align		4
        /*00b0*/ 	.byte	0x04, 0x1c
        /*00b2*/ 	.short	(.L_31 - .L_30)


	//   ....[0]....
.L_30:
        /*00b4*/ 	.word	0x00000070


	//   ....[1]....
        /*00b8*/ 	.word	0x00000120


	//   ....[2]....
        /*00bc*/ 	.word	0x00000150


	//   ....[3]....
        /*00c0*/ 	.word	0x000017a0


	//----- nvinfo : EIATTR_CRS_STACK_SIZE
	.align		4
.L_31:
        /*00c4*/ 	.byte	0x04, 0x1e
        /*00c6*/ 	.short	(.L_33 - .L_32)
.L_32:
        /*00c8*/ 	.word	0x00000000


	//----- nvinfo : EIATTR_CBANK_PARAM_SIZE
	.align		4
.L_33:
        /*00cc*/ 	.byte	0x03, 0x19
        /*00ce*/ 	.short	0x0028


	//----- nvinfo : EIATTR_PARAM_CBANK
	.align		4
        /*00d0*/ 	.byte	0x04, 0x0a
        /*00d2*/ 	.short	(.L_35 - .L_34)
	.align		4
.L_34:
        /*00d4*/ 	.word	index@(.nv.constant0._Z6kerneliiPPdS0_S0_S0_)
        /*00d8*/ 	.short	0x0380
        /*00da*/ 	.short	0x0028


	//----- nvinfo : EIATTR_SW_WAR
	.align		4
.L_35:
        /*00dc*/ 	.byte	0x04, 0x36
        /*00de*/ 	.short	(.L_37 - .L_36)
.L_36:
        /*00e0*/ 	.word	0x00000008
.L_37:


//--------------------- .nv.callgraph             --------------------------
	.section	.nv.callgraph,"",@"SHT_CUDA_CALLGRAPH"
	.align	4
	.sectionentsize	8
	.align		4
        /*0000*/ 	.word	0x00000000
	.align		4
        /*0004*/ 	.word	0xffffffff
	.align		4
        /*0008*/ 	.word	0x00000000
	.align		4
        /*000c*/ 	.word	0xfffffffe
	.align		4
        /*0010*/ 	.word	0x00000000
	.align		4
        /*0014*/ 	.word	0xfffffffd
	.align		4
        /*0018*/ 	.word	0x00000000
	.align		4
        /*001c*/ 	.word	0xfffffffc


//--------------------- .text._Z6kerneliiPPdS0_S0_S0_ --------------------------
	.section	.text._Z6kerneliiPPdS0_S0_S0_,"ax",@progbits
	.align	128
        .global         _Z6kerneliiPPdS0_S0_S0_
        .type           _Z6kerneliiPPdS0_S0_S0_,@function
        .size           _Z6kerneliiPPdS0_S0_S0_,(.L_x_41 - _Z6kerneliiPPdS0_S0_S0_)
        .other          _Z6kerneliiPPdS0_S0_S0_,@"STO_CUDA_ENTRY STV_DEFAULT"
_Z6kerneliiPPdS0_S0_S0_:
.text._Z6kerneliiPPdS0_S0_S0_:
[----:B------:R-:W-:Y:S01]  /*0000*/  LDC R1, c[0x0][0x37c] ;  /* 0x0000df00ff017b82 */ /* 0x000fe20000000800 */
[----:B------:R-:W0:Y:S07]  /*0010*/  S2R R7, SR_TID.X ;  /* 0x0000000000077919 */ /* 0x000e2e0000002100 */
[----:B------:R-:W0:Y:S01]  /*0020*/  S2UR UR10, SR_CTAID.X ;  /* 0x00000000000a79c3 */ /* 0x000e220000002500 */
[----:B------:R-:W1:Y:S07]  /*0030*/  LDCU UR4, c[0x0][0x380] ;  /* 0x00007000ff0477ac */ /* 0x000e6e0008000800 */
[----:B------:R-:W0:Y:S02]  /*0040*/  LDC R0, c[0x0][0x360] ;  /* 0x0000d800ff007b82 */ /* 0x000e240000000800 */
[----:B0-----:R-:W-:-:S05]  /*0050*/  IMAD R0, R0, UR10, R7 ;  /* 0x0000000a00007c24 */ /* 0x001fca000f8e0207 */
[----:B-1----:R-:W-:-:S13]  /*0060*/  ISETP.GE.AND P0, PT, R0, UR4, PT ;  /* 0x0000000400007c0c */ /* 0x002fda000bf06270 */
[----:B------:R-:W-:Y:S05]  /*0070*/  @P0 EXIT ;  /* 0x000000000000094d */ /* 0x000fea0003800000 */
[----:B------:R-:W-:-:S05]  /*0080*/  IMAD.HI R2, R0, 0x63e7063f, RZ ;  /* 0x63e7063f00027827 */ /* 0x000fca00078e02ff */
[----:B------:R-:W-:-:S04]  /*0090*/  SHF.R.U32.HI R3, RZ, 0x1f, R2 ;  /* 0x0000001fff037819 */ /* 0x000fc80000011602 */
[----:B------:R-:W-:-:S05]  /*00a0*/  LEA.HI.SX32 R3, R2, R3, 0x1c ;  /* 0x0000000302037211 */ /* 0x000fca00078fe2ff */
[----:B------:R-:W-:-:S05]  /*00b0*/  IMAD R4, R3, -0x29, R0 ;  /* 0xffffffd703047824 */ /* 0x000fca00078e0200 */
[----:B------:R-:W-:-:S04]  /*00c0*/  ISETP.NE.AND P0, PT, R4, 0x28, PT ;  /* 0x000000280400780c */ /* 0x000fc80003f05270 */
[----:B------:R-:W-:-:S13]  /*00d0*/  ISETP.EQ.OR P0, PT, R4, RZ, !P0 ;  /* 0x000000ff0400720c */ /* 0x000fda0004702670 */
[C---:B------:R-:W-:Y:S02]  /*00e0*/  @!P0 VIADD R2, R0.reuse, 0x28 ;  /* 0x0000002800028836 */ /* 0x040fe40000000000 */
[----:B------:R-:W-:-:S03]  /*00f0*/  VIADD R0, R0, 0xfffff998 ;  /* 0xfffff99800007836 */ /* 0x000fc60000000000 */
[----:B------:R-:W-:-:S04]  /*0100*/  ISETP.LT.U32.OR P0, PT, R2, 0x51, P0 ;  /* 0x000000510200780c */ /* 0x000fc80000701470 */
[----:B------:R-:W-:-:S13]  /*0110*/  ISETP.LT.U32.OR P0, PT, R0, 0x29, P0 ;  /* 0x000000290000780c */ /* 0x000fda0000701470 */
[----:B------:R-:W-:Y:S05]  /*0120*/  @P0 EXIT ;  /* 0x000000000000094d */ /* 0x000fea0003800000 */
[----:B------:R-:W0:Y:S02]  /*0130*/  LDC R0, c[0x0][0x384] ;  /* 0x0000e100ff007b82 */ /* 0x000e240000000800 */
[----:B0-----:R-:W-:-:S13]  /*0140*/  ISETP.GE.AND P0, PT, R0, 0x1, PT ;  /* 0x000000010000780c */ /* 0x001fda0003f06270 */
[----:B------:R-:W-:Y:S05]  /*0150*/  @!P0 EXIT ;  /* 0x000000000000894d */ /* 0x000fea0003800000 */
[----:B------:R-:W0:Y:S01]  /*0160*/  S2R R6, SR_TID.Y ;  /* 0x0000000000067919 */ /* 0x000e220000002200 */
[----:B------:R-:W1:Y:S01]  /*0170*/  LDCU UR4, c[0x0][0x370] ;  /* 0x00006e00ff0477ac */ /* 0x000e620008000800 */
[----:B------:R-:W2:Y:S01]  /*0180*/  S2UR UR7, SR_CTAID.Y ;  /* 0x00000000000779c3 */ /* 0x000ea20000002600 */
[----:B------:R-:W3:Y:S01]  /*0190*/  S2R R5, SR_TID.Z ;  /* 0x0000000000057919 */ /* 0x000ee20000002300 */
[----:B------:R-:W4:Y:S01]  /*01a0*/  LDCU UR5, c[0x0][0x374] ;  /* 0x00006e80ff0577ac */ /* 0x000f220008000800 */
[----:B------:R-:W5:Y:S05]  /*01b0*/  LDCU UR6, c[0x0][0x378] ;  /* 0x00006f00ff0677ac */ /* 0x000f6a0008000800 */
[----:B------:R-:W5:Y:S01]  /*01c0*/  S2UR UR8, SR_CTAID.Z ;  /* 0x00000000000879c3 */ /* 0x000f620000002700 */
[----:B------:R-:W-:-:S05]  /*01d0*/  CS2R.32 R13, SR_CgaSize ;  /* 0x00000000000d7805 */ /* 0x000fca0000008a00 */
[----:B------:R-:W-:-:S05]  /*01e0*/  IMAD R13, R13, -0xa0, RZ ;  /* 0xffffff600d0d7824 */ /* 0x000fca00078e02ff */
[----:B------:R-:W-:-:S14]  /*01f0*/  R2UR UR11, R13 ;  /* 0x000000000d0b72ca */ /* 0x000fdc00000e0000 */
[----:B------:R-:W0:Y:S01]  /*0200*/  LDCU UR11, c[0x0][UR11+0x258] ;  /* 0x00004b000b0b77ac */ /* 0x000e220008000800 */
[----:B------:R-:W-:-:S05]  /*0210*/  CS2R.32 R13, SR_CgaSize ;  /* 0x00000000000d7805 */ /* 0x000fca0000008a00 */
[----:B------:R-:W-:-:S05]  /*0220*/  IMAD R13, R13, -0xa0, RZ ;  /* 0xffffff600d0d7824 */ /* 0x000fca00078e02ff */
[----:B------:R-:W-:-:S14]  /*0230*/  R2UR UR12, R13 ;  /* 0x000000000d0c72ca */ /* 0x000fdc00000e0000 */
[----:B------:R-:W3:Y:S01]  /*0240*/  LDCU UR12, c[0x0][UR12+0x254] ;  /* 0x00004a800c0c77ac */ /* 0x000ee20008000800 */
[----:B------:R-:W3:Y:S01]  /*0250*/  LDC.64 R8, c[0x0][0x388] ;  /* 0x0000e200ff087b82 */ /* 0x000ee20000000a00 */
[----:B-1----:R-:W-:Y:S01]  /*0260*/  UIADD3 UR9, UPT, UPT, URZ, -UR4, URZ ;  /* 0x80000004ff097290 */ /* 0x002fe2000fffe0ff */
[----:B------:R-:W1:Y:S06]  /*0270*/  LDCU.64 UR14, c[0x0][0x358] ;  /* 0x00006b00ff0e77ac */ /* 0x000e6c0008000a00 */
[----:B------:R-:W1:Y:S01]  /*0280*/  LDC.64 R10, c[0x0][0x390] ;  /* 0x0000e400ff0a7b82 */ /* 0x000e620000000a00 */
[----:B--2---:R-:W-:-:S03]  /*0290*/  UIADD3 UR4, UPT, UPT, UR10, UR7, URZ ;  /* 0x000000070a047290 */ /* 0x004fc6000fffe0ff */
[----:B------:R-:W-:Y:S02]  /*02a0*/  UMOV UR7, UR9 ;  /* 0x0000000900077c82 */ /* 0x000fe40008000000 */
[----:B----4-:R-:W-:Y:S01]  /*02b0*/  UIMAD UR5, UR7, UR5, URZ ;  /* 0x00000005070572a4 */ /* 0x010fe2000f8e02ff */
[----:B0-----:R-:W-:Y:S01]  /*02c0*/  IMAD.IADD R6, R7, 0x1, R6 ;  /* 0x0000000107067824 */ /* 0x001fe200078e0206 */
[----:B------:R-:W0:Y:S01]  /*02d0*/  LDC.64 R12, c[0x0][0x3a0] ;  /* 0x0000e800ff0c7b82 */ /* 0x000e220000000a00 */
[----:B-----5:R-:W-:Y:S01]  /*02e0*/  UIADD3 UR8, UPT, UPT, -UR8, URZ, URZ ;  /* 0x000000ff08087290 */ /* 0x020fe2000fffe1ff */
[----:B------:R-:W-:-:S03]  /*02f0*/  IMAD.MOV.U32 R7, RZ, RZ, RZ ;  /* 0x000000ffff077224 */ /* 0x000fc600078e00ff */
[----:B------:R-:W-:Y:S02]  /*0300*/  UISETP.NE.AND UP0, UPT, UR4, UR8, UPT ;  /* 0x000000080400728c */ /* 0x000fe4000bf05270 */
[----:B------:R-:W-:Y:S01]  /*0310*/  UIMAD UR4, UR6, UR5, -0x7fffffff ;  /* 0x80000001060474a4 */ /* 0x000fe2000f8e0205 */
[----:B---3--:R-:W-:-:S03]  /*0320*/  IMAD.WIDE R8, R3, 0x8, R8 ;  /* 0x0000000803087825 */ /* 0x008fc600078e0208 */
[----:B------:R-:W-:Y:S01]  /*0330*/  USEL UR4, UR4, 0x1, !UP0 ;  /* 0x0000000104047887 */ /* 0x000fe2000c000000 */
[----:B-1----:R-:W-:-:S04]  /*0340*/  IMAD.WIDE R10, R3, 0x8, R10 ;  /* 0x00000008030a7825 */ /* 0x002fc800078e020a */
[----:B0-----:R-:W-:-:S07]  /*0350*/  IMAD.WIDE R12, R3, 0x8, R12 ;  /* 0x00000008030c7825 */ /* 0x001fce00078e020c */
.L_x_26:
[----:B------:R-:W2:Y:S01]  /*0360*/  LDG.E.64 R2, desc[UR14][R8.64] ;  /* 0x0000000e08027981 */ /* 0x000ea2000c1e1b00 */
[----:B0-----:R-:W0:Y:S01]  /*0370*/  MUFU.RCP64H R19, 0.099999964237213134766 ;  /* 0x3fb9999900137908 */ /* 0x001e220000001800 */
[----:B------:R-:W-:Y:S02]  /*0380*/  HFMA2 R23, -RZ, RZ, 1.9306640625, -0.0027332305908203125 ;  /* 0x3fb99999ff177431 */ /* 0x000fe400000001ff */
[----:B------:R-:W-:Y:S02]  /*0390*/  IMAD.MOV.U32 R22, RZ, RZ, -0x66666666 ;  /* 0x9999999aff167424 */ /* 0x000fe400078e00ff */
[----:B------:R-:W-:-:S06]  /*03a0*/  IMAD.MOV.U32 R18, RZ, RZ, 0x1 ;  /* 0x00000001ff127424 */ /* 0x000fcc00078e00ff */
[----:B0-----:R-:W-:Y:S01]  /*03b0*/  DFMA R20, R18, -R22, 1 ;  /* 0x3ff000001214742b */ /* 0x001fe20000000816 */
[----:B--2---:R-:W-:-:S05]  /*03c0*/  IMAD.WIDE R2, R4, 0x8, R2 ;  /* 0x0000000804027825 */ /* 0x004fca00078e0202 */
[----:B------:R-:W2:Y:S04]  /*03d0*/  LD.E.64 R14, desc[UR14][R2.64+0x8] ;  /* 0x0000080e020e7980 */ /* 0x000ea8000c101b00 */
[----:B------:R-:W2:Y:S01]  /*03e0*/  LD.E.64 R16, desc[UR14][R2.64+-0x8] ;  /* 0xfffff80e02107980 */ /* 0x000ea2000c101b00 */
[----:B------:R-:W-:Y:S01]  /*03f0*/  DFMA R20, R20, R20, R20 ;  /* 0x000000141414722b */ /* 0x000fe20000000014 */
[----:B------:R-:W-:Y:S05]  /*0400*/  YIELD ;  /* 0x0000000000007946 */ /* 0x000fea0003800000 */
[----:B------:R-:W-:Y:S02]  /*0410*/  BSSY.RECONVERGENT B0, `(.L_x_0) ;  /* 0x0000014000007945 */ /* 0x000fe40003800200 */
[----:B------:R-:W-:-:S08]  /*0420*/  DFMA R20, R18, R20, R18 ;  /* 0x000000141214722b */ /* 0x000fd00000000012 */
[----:B------:R-:W-:-:S08]  /*0430*/  DFMA R18, R20, -R22, 1 ;  /* 0x3ff000001412742b */ /* 0x000fd00000000816 */
[----:B------:R-:W-:Y:S02]  /*0440*/  DFMA R18, R20, R18, R20 ;  /* 0x000000121412722b */ /* 0x000fe40000000014 */
[----:B--2---:R-:W-:-:S08]  /*0450*/  DADD R14, R14, -R16 ;  /* 0x000000000e0e7229 */ /* 0x004fd00000000810 */
[----:B------:R-:W-:Y:S02]  /*0460*/  DMUL R16, R14, R18 ;  /* 0x000000120e107228 */ /* 0x000fe40000000000 */
[----:B------:R-:W-:-:S06]  /*0470*/  FSETP.GEU.AND P1, PT, |R15|, 6.5827683646048100446e-37, PT ;  /* 0x036000000f00780b */ /* 0x000fcc0003f2e200 */
[----:B------:R-:W-:-:S08]  /*0480*/  DFMA R2, R16, -R22, R14 ;  /* 0x800000161002722b */ /* 0x000fd0000000000e */
[----:B------:R-:W-:-:S10]  /*0490*/  DFMA R2, R18, R2, R16 ;  /* 0x000000021202722b */ /* 0x000fd40000000010 */
[----:B------:R-:W-:-:S05]  /*04a0*/  FFMA R0, RZ, 1.4499999284744262695, R3 ;  /* 0x3fb99999ff007823 */ /* 0x000fca0000000003 */
[----:B------:R-:W-:-:S13]  /*04b0*/  FSETP.GT.AND P0, PT, |R0|, 1.469367938527859385e-39, PT ;  /* 0x001000000000780b */ /* 0x000fda0003f04200 */
[----:B------:R-:W-:Y:S05]  /*04c0*/  @P0 BRA P1, `(.L_x_1) ;  /* 0x0000000000200947 */ /* 0x000fea0000800000 */
[----:B------:R-:W-:Y:S01]  /*04d0*/  IMAD.MOV.U32 R18, RZ, RZ, R14 ;  /* 0x000000ffff127224 */ /* 0x000fe200078e000e */
[----:B------:R-:W-:Y:S01]  /*04e0*/  MOV R21, 0x3fb99999 ;  /* 0x3fb9999900157802 */ /* 0x000fe20000000f00 */
[----:B------:R-:W-:Y:S01]  /*04f0*/  IMAD.MOV.U32 R19, RZ, RZ, R15 ;  /* 0x000000ffff137224 */ /* 0x000fe200078e000f */
[----:B------:R-:W-:Y:S01]  /*0500*/  MOV R0, 0x530 ;  /* 0x0000053000007802 */ /* 0x000fe20000000f00 */
[----:B------:R-:W-:-:S07]  /*0510*/  IMAD.MOV.U32 R20, RZ, RZ, -0x66666666 ;  /* 0x9999999aff147424 */ /* 0x000fce00078e00ff */
[----:B------:R-:W-:Y:S05]  /*0520*/  CALL.REL.NOINC `($__internal_0_$__cuda_sm20_div_rn_f64_full) ;  /* 0x0000001000fc7944 */ /* 0x000fea0003c00000 */
[----:B------:R-:W-:Y:S02]  /*0530*/  IMAD.MOV.U32 R2, RZ, RZ, R16 ;  /* 0x000000ffff027224 */ /* 0x000fe400078e0010 */
[----:B------:R-:W-:-:S07]  /*0540*/  IMAD.MOV.U32 R3, RZ, RZ, R17 ;  /* 0x000000ffff037224 */ /* 0x000fce00078e0011 */
.L_x_1:
[----:B------:R-:W-:Y:S05]  /*0550*/  BSYNC.RECONVERGENT B0 ;  /* 0x0000000000007941 */ /* 0x000fea0003800200 */
.L_x_0:
[----:B------:R-:W2:Y:S04]  /*0560*/  LDG.E.64 R14, desc[UR14][R10.64+0x8] ;  /* 0x0000080e0a0e7981 */ /* 0x000ea8000c1e1b00 */
[----:B------:R-:W3:Y:S01]  /*0570*/  LDG.E.64 R18, desc[UR14][R10.64+-0x8] ;  /* 0xfffff80e0a127981 */ /* 0x000ee2000c1e1b00 */
[----:B------:R-:W0:Y:S01]  /*0580*/  MUFU.RCP64H R21, 0.099999964237213134766 ;  /* 0x3fb9999900157908 */ /* 0x000e220000001800 */
[----:B------:R-:W-:Y:S01]  /*0590*/  MOV R20, 0x1 ;  /* 0x0000000100147802 */ /* 0x000fe20000000f00 */
[----:B--2---:R-:W-:-:S04]  /*05a0*/  IMAD.WIDE R16, R4, 0x8, R14 ;  /* 0x0000000804107825 */ /* 0x004fc800078e020e */
[----:B---3--:R-:W-:Y:S02]  /*05b0*/  IMAD.WIDE R18, R4, 0x8, R18 ;  /* 0x0000000804127825 */ /* 0x008fe400078e0212 */
[----:B------:R-:W2:Y:S04]  /*05c0*/  LD.E.64 R16, desc[UR14][R16.64] ;  /* 0x0000000e10107980 */ /* 0x000ea8000c101b00 */
[----:B------:R-:W2:Y:S01]  /*05d0*/  LD.E.64 R18, desc[UR14][R18.64] ;  /* 0x0000000e12127980 */ /* 0x000ea2000c101b00 */
[----:B------:R-:W-:Y:S01]  /*05e0*/  IMAD.MOV.U32 R14, RZ, RZ, -0x66666666 ;  /* 0x9999999aff0e7424 */ /* 0x000fe200078e00ff */
[----:B------:R-:W-:Y:S01]  /*05f0*/  BSSY.RECONVERGENT B0, `(.L_x_2) ;  /* 0x0000017000007945 */ /* 0x000fe20003800200 */
[----:B------:R-:W-:-:S06]  /*0600*/  IMAD.MOV.U32 R15, RZ, RZ, 0x3fb99999 ;  /* 0x3fb99999ff0f7424 */ /* 0x000fcc00078e00ff */
[----:B0-----:R-:W-:-:S08]  /*0610*/  DFMA R22, R20, -R14, 1 ;  /* 0x3ff000001416742b */ /* 0x001fd0000000080e */
[----:B------:R-:W-:-:S08]  /*0620*/  DFMA R22, R22, R22, R22 ;  /* 0x000000161616722b */ /* 0x000fd00000000016 */
        /* <DEDUP_REMOVED lines=13> */
[----:B------:R-:W-:Y:S02]  /*0700*/  IMAD.MOV.U32 R19, RZ, RZ, R21 ;  /* 0x000000ffff137224 */ /* 0x000fe400078e0015 */
[----:B------:R-:W-:Y:S02]  /*0710*/  IMAD.MOV.U32 R20, RZ, RZ, -0x66666666 ;  /* 0x9999999aff147424 */ /* 0x000fe400078e00ff */
[----:B------:R-:W-:-:S07]  /*0720*/  IMAD.MOV.U32 R21, RZ, RZ, 0x3fb99999 ;  /* 0x3fb99999ff157424 */ /* 0x000fce00078e00ff */
[----:B------:R-:W-:Y:S05]  /*0730*/  CALL.REL.NOINC `($__internal_0_$__cuda_sm20_div_rn_f64_full) ;  /* 0x0000001000787944 */ /* 0x000fea0003c00000 */
[----:B------:R-:W-:Y:S01]  /*0740*/  MOV R14, R16 ;  /* 0x00000010000e7202 */ /* 0x000fe20000000f00 */
[----:B------:R-:W-:-:S07]  /*0750*/  IMAD.MOV.U32 R15, RZ, RZ, R17 ;  /* 0x000000ffff0f7224 */ /* 0x000fce00078e0011 */
.L_x_3:
[----:B------:R-:W-:Y:S05]  /*0760*/  BSYNC.RECONVERGENT B0 ;  /* 0x0000000000007941 */ /* 0x000fea0003800200 */
.L_x_2:
[----:B------:R-:W2:Y:S01]  /*0770*/  LDG.E.64 R16, desc[UR14][R12.64] ;  /* 0x0000000e0c107981 */ /* 0x000ea2000c1e1b00 */
[----:B------:R-:W-:Y:S01]  /*0780*/  DADD R14, R14, R2 ;  /* 0x000000000e0e7229 */ /* 0x000fe20000000002 */
[----:B--2---:R-:W-:-:S06]  /*0790*/  IMAD.WIDE R18, R4, 0x8, R16 ;  /* 0x0000000804127825 */ /* 0x004fcc00078e0210 */
[----:B------:R0:W-:Y:S04]  /*07a0*/  ST.E.64 desc[UR14][R18.64], R14 ;  /* 0x0000000e12007985 */ /* 0x0001e8000c101b0e */
[----:B------:R-:W2:Y:S01]  /*07b0*/  LDG.E.64 R2, desc[UR14][R12.64] ;  /* 0x0000000e0c027981 */ /* 0x000ea2000c1e1b00 */
[----:B------:R-:W1:Y:S01]  /*07c0*/  MUFU.RCP64H R21, 0.0099999979138374328613 ;  /* 0x3f847ae100157908 */ /* 0x000e620000001800 */
[----:B------:R-:W-:Y:S02]  /*07d0*/  IMAD.MOV.U32 R24, RZ, RZ, 0x47ae147b ;  /* 0x47ae147bff187424 */ /* 0x000fe400078e00ff */
[----:B------:R-:W-:Y:S02]  /*07e0*/  IMAD.MOV.U32 R25, RZ, RZ, 0x3f847ae1 ;  /* 0x3f847ae1ff197424 */ /* 0x000fe400078e00ff */
[----:B------:R-:W-:-:S06]  /*07f0*/  IMAD.MOV.U32 R20, RZ, RZ, 0x1 ;  /* 0x00000001ff147424 */ /* 0x000fcc00078e00ff */
[----:B-1----:R-:W-:-:S08]  /*0800*/  DFMA R22, R20, -R24, 1 ;  /* 0x3ff000001416742b */ /* 0x002fd00000000818 */
[----:B------:R-:W-:Y:S01]  /*0810*/  DFMA R22, R22, R22, R22 ;  /* 0x000000161616722b */ /* 0x000fe20000000016 */
[----:B--2---:R-:W-:-:S05]  /*0820*/  IMAD.WIDE R2, R4, 0x8, R2 ;  /* 0x0000000804027825 */ /* 0x004fca00078e0202 */
[----:B------:R-:W0:Y:S02]  /*0830*/  LD.E.64 R16, desc[UR14][R2.64] ;  /* 0x0000000e02107980 */ /* 0x000e24000c101b00 */
[----:B------:R-:W-:Y:S01]  /*0840*/  DFMA R22, R20, R22, R20 ;  /* 0x000000161416722b */ /* 0x000fe20000000014 */
[----:B------:R-:W-:Y:S07]  /*0850*/  BSSY.RECONVERGENT B0, `(.L_x_4) ;  /* 0x0000012000007945 */ /* 0x000fee0003800200 */
[----:B------:R-:W-:-:S08]  /*0860*/  DFMA R20, R22, -R24, 1 ;  /* 0x3ff000001614742b */ /* 0x000fd00000000818 */
[----:B------:R-:W-:-:S08]  /*0870*/  DFMA R20, R22, R20, R22 ;  /* 0x000000141614722b */ /* 0x000fd00000000016 */
[----:B0-----:R-:W-:Y:S01]  /*0880*/  DMUL R14, R16, R20 ;  /* 0x00000014100e7228 */ /* 0x001fe20000000000 */
[----:B------:R-:W-:-:S07]  /*0890*/  FSETP.GEU.AND P1, PT, |R17|, 6.5827683646048100446e-37, PT ;  /* 0x036000001100780b */ /* 0x000fce0003f2e200 */
[----:B------:R-:W-:-:S08]  /*08a0*/  DFMA R18, R14, -R24, R16 ;  /* 0x800000180e12722b */ /* 0x000fd00000000010 */
[----:B------:R-:W-:-:S10]  /*08b0*/  DFMA R14, R20, R18, R14 ;  /* 0x00000012140e722b */ /* 0x000fd4000000000e */
[----:B------:R-:W-:-:S05]  /*08c0*/  FFMA R0, RZ, 1.0349999666213989258, R15 ;  /* 0x3f847ae1ff007823 */ /* 0x000fca000000000f */
[----:B------:R-:W-:-:S13]  /*08d0*/  FSETP.GT.AND P0, PT, |R0|, 1.469367938527859385e-39, PT ;  /* 0x001000000000780b */ /* 0x000fda0003f04200 */
[----:B------:R-:W-:Y:S05]  /*08e0*/  @P0 BRA P1, `(.L_x_5) ;  /* 0x0000000000200947 */ /* 0x000fea0000800000 */
[----:B------:R-:W-:Y:S01]  /*08f0*/  MOV R18, R16 ;  /* 0x0000001000127202 */ /* 0x000fe20000000f00 */
[----:B------:R-:W-:Y:S01]  /*0900*/  IMAD.MOV.U32 R19, RZ, RZ, R17 ;  /* 0x000000ffff137224 */ /* 0x000fe200078e0011 */
[----:B------:R-:W-:Y:S01]  /*0910*/  MOV R0, 0x950 ;  /* 0x0000095000007802 */ /* 0x000fe20000000f00 */
[----:B------:R-:W-:Y:S02]  /*0920*/  IMAD.MOV.U32 R20, RZ, RZ, 0x47ae147b ;  /* 0x47ae147bff147424 */ /* 0x000fe400078e00ff */
[----:B------:R-:W-:-:S07]  /*0930*/  IMAD.MOV.U32 R21, RZ, RZ, 0x3f847ae1 ;  /* 0x3f847ae1ff157424 */ /* 0x000fce00078e00ff */
[----:B------:R-:W-:Y:S05]  /*0940*/  CALL.REL.NOINC `($__internal_0_$__cuda_sm20_div_rn_f64_full) ;  /* 0x0000000c00f47944 */ /* 0x000fea0003c00000 */
[----:B------:R-:W-:Y:S01]  /*0950*/  IMAD.MOV.U32 R14, RZ, RZ, R16 ;  /* 0x000000ffff0e7224 */ /* 0x000fe200078e0010 */
[----:B------:R-:W-:-:S07]  /*0960*/  MOV R15, R17 ;  /* 0x00000011000f7202 */ /* 0x000fce0000000f00 */
.L_x_5:
[----:B------:R-:W-:Y:S05]  /*0970*/  BSYNC.RECONVERGENT B0 ;  /* 0x0000000000007941 */ /* 0x000fea0003800200 */
.L_x_4:
[----:B------:R0:W-:Y:S04]  /*0980*/  ST.E.64 desc[UR14][R2.64], R14 ;  /* 0x0000000e02007985 */ /* 0x0001e8000c101b0e */
[----:B------:R-:W2:Y:S01]  /*0990*/  LDG.E.64 R16, desc[UR14][R8.64] ;  /* 0x0000000e08107981 */ /* 0x000ea2000c1e1b00 */
[----:B------:R-:W1:Y:S01]  /*09a0*/  MUFU.RCP64H R23, 0.099999964237213134766 ;  /* 0x3fb9999900177908 */ /* 0x000e620000001800 */
[----:B------:R-:W-:Y:S02]  /*09b0*/  IMAD.MOV.U32 R24, RZ, RZ, -0x66666666 ;  /* 0x9999999aff187424 */ /* 0x000fe400078e00ff */
[----:B------:R-:W-:Y:S02]  /*09c0*/  IMAD.MOV.U32 R25, RZ, RZ, 0x3fb99999 ;  /* 0x3fb99999ff197424 */ /* 0x000fe400078e00ff */
[----:B------:R-:W-:-:S06]  /*09d0*/  IMAD.MOV.U32 R22, RZ, RZ, 0x1 ;  /* 0x00000001ff167424 */ /* 0x000fcc00078e00ff */
[----:B-1----:R-:W-:Y:S01]  /*09e0*/  DFMA R26, R22, -R24, 1 ;  /* 0x3ff00000161a742b */ /* 0x002fe20000000818 */
[----:B--2---:R-:W-:-:S05]  /*09f0*/  IMAD.WIDE R16, R4, 0x8, R16 ;  /* 0x0000000804107825 */ /* 0x004fca00078e0210 */
[----:B------:R-:W2:Y:S04]  /*0a00*/  LD.E.64 R18, desc[UR14][R16.64+0x8] ;  /* 0x0000080e10127980 */ /* 0x000ea8000c101b00 */
[----:B------:R-:W2:Y:S01]  /*0a10*/  LD.E.64 R20, desc[UR14][R16.64+-0x8] ;  /* 0xfffff80e10147980 */ /* 0x000ea2000c101b00 */
[----:B------:R-:W-:Y:S01]  /*0a20*/  DFMA R26, R26, R26, R26 ;  /* 0x0000001a1a1a722b */ /* 0x000fe2000000001a */
[----:B------:R-:W-:Y:S07]  /*0a30*/  BSSY.RECONVERGENT B0, `(.L_x_6) ;  /* 0x0000012000007945 */ /* 0x000fee0003800200 */
[----:B------:R-:W-:-:S08]  /*0a40*/  DFMA R26, R22, R26, R22 ;  /* 0x0000001a161a722b */ /* 0x000fd00000000016 */
[----:B0-----:R-:W-:-:S08]  /*0a50*/  DFMA R2, R26, -R24, 1 ;  /* 0x3ff000001a02742b */ /* 0x001fd00000000818 */
        /* <DEDUP_REMOVED lines=9> */
[----:B------:R-:W-:Y:S01]  /*0af0*/  IMAD.MOV.U32 R20, RZ, RZ, -0x66666666 ;  /* 0x9999999aff147424 */ /* 0x000fe200078e00ff */
[----:B------:R-:W-:Y:S02]  /*0b00*/  MOV R21, 0x3fb99999 ;  /* 0x3fb9999900157802 */ /* 0x000fe40000000f00 */
[----:B------:R-:W-:-:S07]  /*0b10*/  MOV R0, 0xb30 ;  /* 0x00000b3000007802 */ /* 0x000fce0000000f00 */
[----:B------:R-:W-:Y:S05]  /*0b20*/  CALL.REL.NOINC `($__internal_0_$__cuda_sm20_div_rn_f64_full) ;  /* 0x0000000c007c7944 */ /* 0x000fea0003c00000 */
[----:B------:R-:W-:Y:S02]  /*0b30*/  IMAD.MOV.U32 R2, RZ, RZ, R16 ;  /* 0x000000ffff027224 */ /* 0x000fe400078e0010 */
[----:B------:R-:W-:-:S07]  /*0b40*/  IMAD.MOV.U32 R3, RZ, RZ, R17 ;  /* 0x000000ffff037224 */ /* 0x000fce00078e0011 */
.L_x_7:
[----:B------:R-:W-:Y:S05]  /*0b50*/  BSYNC.RECONVERGENT B0 ;  /* 0x0000000000007941 */ /* 0x000fea0003800200 */
.L_x_6:
[----:B------:R-:W-:Y:S01]  /*0b60*/  DADD R24, -RZ, |R2| ;  /* 0x00000000ff187229 */ /* 0x000fe20000000502 */
[----:B------:R-:W-:Y:S01]  /*0b70*/  BSSY.RECONVERGENT B0, `(.L_x_8) ;  /* 0x0000003000007945 */ /* 0x000fe20003800200 */
[----:B------:R-:W-:-:S09]  /*0b80*/  MOV R0, 0xba0 ;  /* 0x00000ba000007802 */ /* 0x000fd20000000f00 */
[----:B------:R-:W-:Y:S05]  /*0b90*/  CALL.REL.NOINC `($_Z6kerneliiPPdS0_S0_S0_$__internal_accurate_pow) ;  /* 0x0000001000dc7944 */ /* 0x000fea0003c00000 */
[----:B------:R-:W-:Y:S05]  /*0ba0*/  BSYNC.RECONVERGENT B0 ;  /* 0x0000000000007941 */ /* 0x000fea0003800200 */
.L_x_8:
[----:B------:R-:W2:Y:S01]  /*0bb0*/  LDG.E.64 R16, desc[UR14][R12.64] ;  /* 0x0000000e0c107981 */ /* 0x000ea2000c1e1b00 */
[----:B------:R-:W-:Y:S01]  /*0bc0*/  DSETP.NEU.AND P1, PT, R2, RZ, PT ;  /* 0x000000ff0200722a */ /* 0x000fe20003f2d000 */
[----:B------:R-:W-:Y:S01]  /*0bd0*/  BSSY.RECONVERGENT B0, `(.L_x_9) ;  /* 0x0000010000007945 */ /* 0x000fe20003800200 */
[----:B--2---:R-:W-:-:S05]  /*0be0*/  IMAD.WIDE R18, R4, 0x8, R16 ;  /* 0x0000000804127825 */ /* 0x004fca00078e0210 */
[----:B------:R0:W5:Y:S01]  /*0bf0*/  LD.E.64 R20, desc[UR14][R18.64] ;  /* 0x0000000e12147980 */ /* 0x000162000c101b00 */
[C---:B------:R-:W-:Y:S01]  /*0c00*/  DADD R16, R2.reuse, 2 ;  /* 0x4000000002107429 */ /* 0x040fe20000000000 */
[----:B------:R-:W-:Y:S01]  /*0c10*/  FSEL R14, R14, RZ, P1 ;  /* 0x000000ff0e0e7208 */ /* 0x000fe20000800000 */
[----:B------:R-:W-:Y:S01]  /*0c20*/  DSETP.NEU.AND P0, PT, R2, 1, PT ;  /* 0x3ff000000200742a */ /* 0x000fe20003f0d000 */
[----:B------:R-:W-:-:S07]  /*0c30*/  FSEL R15, R15, RZ, P1 ;  /* 0x000000ff0f0f7208 */ /* 0x000fce0000800000 */
[----:B------:R-:W-:-:S04]  /*0c40*/  LOP3.LUT R16, R17, 0x7ff00000, RZ, 0xc0, !PT ;  /* 0x7ff0000011107812 */ /* 0x000fc800078ec0ff */
[----:B------:R-:W-:-:S13]  /*0c50*/  ISETP.NE.AND P2, PT, R16, 0x7ff00000, PT ;  /* 0x7ff000001000780c */ /* 0x000fda0003f45270 */
[----:B0-----:R-:W-:Y:S05]  /*0c60*/  @P2 BRA `(.L_x_10) ;  /* 0x0000000000182947 */ /* 0x001fea0003800000 */
[----:B------:R-:W-:-:S14]  /*0c70*/  DSETP.NAN.AND P1, PT, R2, R2, PT ;  /* 0x000000020200722a */ /* 0x000fdc0003f28000 */
[----:B------:R-:W-:Y:S01]  /*0c80*/  @P1 DADD R14, R2, 2 ;  /* 0x40000000020e1429 */ /* 0x000fe20000000000 */
[----:B------:R-:W-:Y:S10]  /*0c90*/  @P1 BRA `(.L_x_10) ;  /* 0x00000000000c1947 */ /* 0x000ff40003800000 */
[----:B------:R-:W-:-:S14]  /*0ca0*/  DSETP.NEU.AND P1, PT, |R2|, +INF , PT ;  /* 0x7ff000000200742a */ /* 0x000fdc0003f2d200 */
[----:B------:R-:W-:Y:S02]  /*0cb0*/  @!P1 IMAD.MOV.U32 R14, RZ, RZ, 0x0 ;  /* 0x00000000ff0e9424 */ /* 0x000fe400078e00ff */
[----:B------:R-:W-:-:S07]  /*0cc0*/  @!P1 IMAD.MOV.U32 R15, RZ, RZ, 0x7ff00000 ;  /* 0x7ff00000ff0f9424 */ /* 0x000fce00078e00ff */
.L_x_10:
[----:B------:R-:W-:Y:S05]  /*0cd0*/  BSYNC.RECONVERGENT B0 ;  /* 0x0000000000007941 */ /* 0x000fea0003800200 */
.L_x_9:
[----:B------:R-:W-:Y:S02]  /*0ce0*/  FSEL R2, R14, RZ, P0 ;  /* 0x000000ff0e027208 */ /* 0x000fe40000000000 */
[----:B------:R-:W-:-:S06]  /*0cf0*/  FSEL R3, R15, 1.875, P0 ;  /* 0x3ff000000f037808 */ /* 0x000fcc0000000000 */
[----:B-----5:R-:W-:-:S07]  /*0d00*/  DADD R20, R20, -R2 ;  /* 0x0000000014147229 */ /* 0x020fce0000000802 */
[----:B------:R0:W-:Y:S04]  /*0d10*/  ST.E.64 desc[UR14][R18.64], R20 ;  /* 0x0000001412007985 */ /* 0x0001e8000c101b0e */
[----:B------:R-:W2:Y:S04]  /*0d20*/  LDG.E.64 R2, desc[UR14][R8.64+0x8] ;  /* 0x0000080e08027981 */ /* 0x000ea8000c1e1b00 */
[----:B------:R-:W3:Y:S01]  /*0d30*/  LDG.E.64 R16, desc[UR14][R8.64+-0x8] ;  /* 0xfffff80e08107981 */ /* 0x000ee2000c1e1b00 */
[----:B------:R-:W1:Y:S01]  /*0d40*/  MUFU.RCP64H R23, 0.099999964237213134766 ;  /* 0x3fb9999900177908 */ /* 0x000e620000001800 */
[----:B------:R-:W-:-:S02]  /*0d50*/  IMAD.MOV.U32 R22, RZ, RZ, 0x1 ;  /* 0x00000001ff167424 */ /* 0x000fc400078e00ff */
[----:B--2---:R-:W-:-:S04]  /*0d60*/  IMAD.WIDE R14, R4, 0x8, R2 ;  /* 0x00000008040e7825 */ /* 0x004fc800078e0202 */
[----:B---3--:R-:W-:Y:S02]  /*0d70*/  IMAD.WIDE R16, R4, 0x8, R16 ;  /* 0x0000000804107825 */ /* 0x008fe400078e0210 */
[----:B------:R-:W2:Y:S04]  /*0d80*/  LD.E.64 R14, desc[UR14][R14.64] ;  /* 0x0000000e0e0e7980 */ /* 0x000ea8000c101b00 */
[----:B------:R-:W2:Y:S01]  /*0d90*/  LD.E.64 R16, desc[UR14][R16.64] ;  /* 0x0000000e10107980 */ /* 0x000ea2000c101b00 */
[----:B------:R-:W-:Y:S01]  /*0da0*/  MOV R2, 0x9999999a ;  /* 0x9999999a00027802 */ /* 0x000fe20000000f00 */
[----:B------:R-:W-:Y:S01]  /*0db0*/  IMAD.MOV.U32 R3, RZ, RZ, 0x3fb99999 ;  /* 0x3fb99999ff037424 */ /* 0x000fe200078e00ff */
[----:B------:R-:W-:Y:S05]  /*0dc0*/  BSSY.RECONVERGENT B0, `(.L_x_11) ;  /* 0x0000015000007945 */ /* 0x000fea0003800200 */
[----:B-1----:R-:W-:-:S08]  /*0dd0*/  DFMA R24, R22, -R2, 1 ;  /* 0x3ff000001618742b */ /* 0x002fd00000000802 */
[----:B------:R-:W-:-:S08]  /*0de0*/  DFMA R24, R24, R24, R24 ;  /* 0x000000181818722b */ /* 0x000fd00000000018 */
[----:B------:R-:W-:-:S08]  /*0df0*/  DFMA R24, R22, R24, R22 ;  /* 0x000000181618722b */ /* 0x000fd00000000016 */
[----:B0-----:R-:W-:-:S08]  /*0e00*/  DFMA R20, R24, -R2, 1 ;  /* 0x3ff000001814742b */ /* 0x001fd00000000802 */
[----:B------:R-:W-:Y:S02]  /*0e10*/  DFMA R20, R24, R20, R24 ;  /* 0x000000141814722b */ /* 0x000fe40000000018 */
[----:B--2---:R-:W-:-:S08]  /*0e20*/  DADD R18, R14, -R16 ;  /* 0x000000000e127229 */ /* 0x004fd00000000810 */
[----:B------:R-:W-:-:S08]  /*0e30*/  DADD R18, R18, R18 ;  /* 0x0000000012127229 */ /* 0x000fd00000000012 */
        /* <DEDUP_REMOVED lines=8> */
[----:B------:R-:W-:Y:S01]  /*0ec0*/  MOV R0, 0xef0 ;  /* 0x00000ef000007802 */ /* 0x000fe20000000f00 */
[----:B------:R-:W-:-:S07]  /*0ed0*/  IMAD.MOV.U32 R21, RZ, RZ, 0x3fb99999 ;  /* 0x3fb99999ff157424 */ /* 0x000fce00078e00ff */
[----:B------:R-:W-:Y:S05]  /*0ee0*/  CALL.REL.NOINC `($__internal_0_$__cuda_sm20_div_rn_f64_full) ;  /* 0x00000008008c7944 */ /* 0x000fea0003c00000 */
[----:B------:R-:W-:Y:S01]  /*0ef0*/  MOV R2, R16 ;  /* 0x0000001000027202 */ /* 0x000fe20000000f00 */
[----:B------:R-:W-:-:S07]  /*0f00*/  IMAD.MOV.U32 R3, RZ, RZ, R17 ;  /* 0x000000ffff037224 */ /* 0x000fce00078e0011 */
.L_x_12:
[----:B------:R-:W-:Y:S05]  /*0f10*/  BSYNC.RECONVERGENT B0 ;  /* 0x0000000000007941 */ /* 0x000fea0003800200 */
.L_x_11:
[----:B------:R-:W2:Y:S01]  /*0f20*/  LDG.E.64 R14, desc[UR14][R10.64] ;  /* 0x0000000e0a0e7981 */ /* 0x000ea2000c1e1b00 */
[----:B------:R-:W0:Y:S01]  /*0f30*/  MUFU.RCP64H R23, 0.099999964237213134766 ;  /* 0x3fb9999900177908 */ /* 0x000e220000001800 */
[----:B------:R-:W-:Y:S02]  /*0f40*/  IMAD.MOV.U32 R22, RZ, RZ, 0x1 ;  /* 0x00000001ff167424 */ /* 0x000fe400078e00ff */
[----:B--2---:R-:W-:-:S05]  /*0f50*/  IMAD.WIDE R16, R4, 0x8, R14 ;  /* 0x0000000804107825 */ /* 0x004fca00078e020e */
[----:B------:R-:W2:Y:S04]  /*0f60*/  LD.E.64 R18, desc[UR14][R16.64+0x8] ;  /* 0x0000080e10127980 */ /* 0x000ea8000c101b00 */
[----:B------:R-:W2:Y:S01]  /*0f70*/  LD.E.64 R20, desc[UR14][R16.64+-0x8] ;  /* 0xfffff80e10147980 */ /* 0x000ea2000c101b00 */
[----:B------:R-:W-:Y:S01]  /*0f80*/  IMAD.MOV.U32 R14, RZ, RZ, -0x66666666 ;  /* 0x9999999aff0e7424 */ /* 0x000fe200078e00ff */
[----:B------:R-:W-:Y:S01]  /*0f90*/  BSSY.RECONVERGENT B0, `(.L_x_13) ;  /* 0x0000016000007945 */ /* 0x000fe20003800200 */
[----:B------:R-:W-:-:S06]  /*0fa0*/  IMAD.MOV.U32 R15, RZ, RZ, 0x3fb99999 ;  /* 0x3fb99999ff0f7424 */ /* 0x000fcc00078e00ff */
[----:B0-----:R-:W-:-:S08]  /*0fb0*/  DFMA R24, R22, -R14, 1 ;  /* 0x3ff000001618742b */ /* 0x001fd0000000080e */
[----:B------:R-:W-:-:S08]  /*0fc0*/  DFMA R24, R24, R24, R24 ;  /* 0x000000181818722b */ /* 0x000fd00000000018 */
[----:B------:R-:W-:Y:S02]  /*0fd0*/  DFMA R24, R22, R24, R22 ;  /* 0x000000181618722b */ /* 0x000fe40000000016 */
[----:B--2---:R-:W-:-:S06]  /*0fe0*/  DADD R18, R18, -R20 ;  /* 0x0000000012127229 */ /* 0x004fcc0000000814 */
[----:B------:R-:W-:Y:S02]  /*0ff0*/  DFMA R20, R24, -R14, 1 ;  /* 0x3ff000001814742b */ /* 0x000fe4000000080e */
[----:B------:R-:W-:-:S06]  /*1000*/  DMUL R18, R18, R2 ;  /* 0x0000000212127228 */ /* 0x000fcc0000000000 */
[----:B------:R-:W-:-:S08]  /*1010*/  DFMA R20, R24, R20, R24 ;  /* 0x000000141814722b */ /* 0x000fd00000000018 */
[----:B------:R-:W-:Y:S01]  /*1020*/  DMUL R2, R20, R18 ;  /* 0x0000001214027228 */ /* 0x000fe20000000000 */
[----:B------:R-:W-:-:S07]  /*1030*/  FSETP.GEU.AND P1, PT, |R19|, 6.5827683646048100446e-37, PT ;  /* 0x036000001300780b */ /* 0x000fce0003f2e200 */
[----:B------:R-:W-:-:S08]  /*1040*/  DFMA R14, R2, -R14, R18 ;  /* 0x8000000e020e722b */ /* 0x000fd00000000012 */
[----:B------:R-:W-:-:S10]  /*1050*/  DFMA R2, R20, R14, R2 ;  /* 0x0000000e1402722b */ /* 0x000fd40000000002 */
[----:B------:R-:W-:-:S05]  /*1060*/  FFMA R0, RZ, 1.4499999284744262695, R3 ;  /* 0x3fb99999ff007823 */ /* 0x000fca0000000003 */
[----:B------:R-:W-:-:S13]  /*1070*/  FSETP.GT.AND P0, PT, |R0|, 1.469367938527859385e-39, PT ;  /* 0x001000000000780b */ /* 0x000fda0003f04200 */
[----:B------:R-:W-:Y:S05]  /*1080*/  @P0 BRA P1, `(.L_x_14) ;  /* 0x0000000000180947 */ /* 0x000fea0000800000 */
[----:B------:R-:W-:Y:S01]  /*1090*/  MOV R20, 0x9999999a ;  /* 0x9999999a00147802 */ /* 0x000fe20000000f00 */
[----:B------:R-:W-:Y:S01]  /*10a0*/  IMAD.MOV.U32 R21, RZ, RZ, 0x3fb99999 ;  /* 0x3fb99999ff157424 */ /* 0x000fe200078e00ff */
[----:B------:R-:W-:-:S07]  /*10b0*/  MOV R0, 0x10d0 ;  /* 0x000010d000007802 */ /* 0x000fce0000000f00 */
[----:B------:R-:W-:Y:S05]  /*10c0*/  CALL.REL.NOINC `($__internal_0_$__cuda_sm20_div_rn_f64_full) ;  /* 0x0000000800147944 */ /* 0x000fea0003c00000 */
[----:B------:R-:W-:Y:S02]  /*10d0*/  IMAD.MOV.U32 R2, RZ, RZ, R16 ;  /* 0x000000ffff027224 */ /* 0x000fe400078e0010 */
[----:B------:R-:W-:-:S07]  /*10e0*/  IMAD.MOV.U32 R3, RZ, RZ, R17 ;  /* 0x000000ffff037224 */ /* 0x000fce00078e0011 */
.L_x_14:
[----:B------:R-:W-:Y:S05]  /*10f0*/  BSYNC.RECONVERGENT B0 ;  /* 0x0000000000007941 */ /* 0x000fea0003800200 */
.L_x_13:
[----:B------:R-:W2:Y:S02]  /*1100*/  LDG.E.64 R14, desc[UR14][R12.64] ;  /* 0x0000000e0c0e7981 */ /* 0x000ea4000c1e1b00 */
[----:B--2---:R-:W-:-:S05]  /*1110*/  IMAD.WIDE R14, R4, 0x8, R14 ;  /* 0x00000008040e7825 */ /* 0x004fca00078e020e */
[----:B------:R-:W2:Y:S02]  /*1120*/  LD.E.64 R16, desc[UR14][R14.64] ;  /* 0x0000000e0e107980 */ /* 0x000ea4000c101b00 */
[----:B--2---:R-:W-:-:S07]  /*1130*/  DADD R16, R16, -R2 ;  /* 0x0000000010107229 */ /* 0x004fce0000000802 */
[----:B------:R0:W-:Y:S04]  /*1140*/  ST.E.64 desc[UR14][R14.64], R16 ;  /* 0x000000100e007985 */ /* 0x0001e8000c101b0e */
[----:B------:R-:W2:Y:S04]  /*1150*/  LDG.E.64 R2, desc[UR14][R10.64+0x8] ;  /* 0x0000080e0a027981 */ /* 0x000ea8000c1e1b00 */
[----:B------:R-:W3:Y:S01]  /*1160*/  LDG.E.64 R18, desc[UR14][R10.64+-0x8] ;  /* 0xfffff80e0a127981 */ /* 0x000ee2000c1e1b00 */
[----:B------:R-:W1:Y:S01]  /*1170*/  MUFU.RCP64H R21, 0.099999964237213134766 ;  /* 0x3fb9999900157908 */ /* 0x000e620000001800 */
[----:B------:R-:W-:Y:S01]  /*1180*/  IMAD.MOV.U32 R22, RZ, RZ, -0x66666666 ;  /* 0x9999999aff167424 */ /* 0x000fe200078e00ff */
[----:B------:R-:W-:Y:S01]  /*1190*/  MOV R23, 0x3fb99999 ;  /* 0x3fb9999900177802 */ /* 0x000fe20000000f00 */
[----:B------:R-:W-:-:S06]  /*11a0*/  IMAD.MOV.U32 R20, RZ, RZ, 0x1 ;  /* 0x00000001ff147424 */ /* 0x000fcc00078e00ff */
[----:B-1----:R-:W-:Y:S01]  /*11b0*/  DFMA R24, R20, -R22, 1 ;  /* 0x3ff000001418742b */ /* 0x002fe20000000816 */
[----:B--2---:R-:W-:-:S04]  /*11c0*/  IMAD.WIDE R2, R4, 0x8, R2 ;  /* 0x0000000804027825 */ /* 0x004fc800078e0202 */
[----:B---3--:R-:W-:Y:S02]  /*11d0*/  IMAD.WIDE R18, R4, 0x8, R18 ;  /* 0x0000000804127825 */ /* 0x008fe400078e0212 */
        /* <DEDUP_REMOVED lines=23> */
.L_x_16:
[----:B------:R-:W-:Y:S05]  /*1350*/  BSYNC.RECONVERGENT B0 ;  /* 0x0000000000007941 */ /* 0x000fea0003800200 */
.L_x_15:
[----:B------:R-:W-:Y:S01]  /*1360*/  DADD R24, -RZ, |R2| ;  /* 0x00000000ff187229 */ /* 0x000fe20000000502 */
[----:B------:R-:W-:Y:S01]  /*1370*/  BSSY.RECONVERGENT B0, `(.L_x_17) ;  /* 0x0000003000007945 */ /* 0x000fe20003800200 */
[----:B------:R-:W-:-:S09]  /*1380*/  MOV R0, 0x13a0 ;  /* 0x000013a000007802 */ /* 0x000fd20000000f00 */
[----:B------:R-:W-:Y:S05]  /*1390*/  CALL.REL.NOINC `($_Z6kerneliiPPdS0_S0_S0_$__internal_accurate_pow) ;  /* 0x0000000800dc7944 */ /* 0x000fea0003c00000 */
[----:B------:R-:W-:Y:S05]  /*13a0*/  BSYNC.RECONVERGENT B0 ;  /* 0x0000000000007941 */ /* 0x000fea0003800200 */
.L_x_17:
        /* <DEDUP_REMOVED lines=18> */
.L_x_19:
[----:B------:R-:W-:Y:S05]  /*14d0*/  BSYNC.RECONVERGENT B0 ;  /* 0x0000000000007941 */ /* 0x000fea0003800200 */
.L_x_18:
[----:B------:R-:W-:Y:S01]  /*14e0*/  FSEL R2, R14, RZ, P0 ;  /* 0x000000ff0e027208 */ /* 0x000fe20000000000 */
[----:B------:R-:W-:Y:S01]  /*14f0*/  UISETP.NE.U32.AND UP0, UPT, UR11, URZ, UPT ;  /* 0x000000ff0b00728c */ /* 0x000fe2000bf05070 */
[----:B------:R-:W-:-:S03]  /*1500*/  FSEL R3, R15, 1.875, P0 ;  /* 0x3ff000000f037808 */ /* 0x000fc60000000000 */
[----:B------:R-:W-:-:S03]  /*1510*/  UISETP.NE.AND.EX UP0, UPT, UR12, URZ, UPT, UP0 ;  /* 0x000000ff0c00728c */ /* 0x000fc6000bf05300 */
[----:B-----5:R-:W-:-:S07]  /*1520*/  DADD R20, R20, -R2 ;  /* 0x0000000014147229 */ /* 0x020fce0000000802 */
[----:B------:R0:W-:Y:S01]  /*1530*/  ST.E.64 desc[UR14][R18.64], R20 ;  /* 0x0000001412007985 */ /* 0x0001e2000c101b0e */
[----:B------:R-:W-:Y:S05]  /*1540*/  BRA.U !UP0, `(.L_x_20) ;  /* 0x0000000108987547 */ /* 0x000fea000b800000 */
[----:B------:R-:W-:Y:S01]  /*1550*/  UMOV UR5, 0xffffffff ;  /* 0xffffffff00057882 */ /* 0x000fe20000000000 */
[----:B------:R-:W-:Y:S02]  /*1560*/  LOP3.LUT P0, RZ, R6, R5, RZ, 0xfc, !PT ;  /* 0x0000000506ff7212 */ /* 0x000fe4000780fcff */
[----:B------:R-:W-:Y:S11]  /*1570*/  BRA.DIV UR5, `(.L_x_21) ;  /* 0x0000000205907947 */ /* 0x000ff6000b800000 */
[----:B------:R-:W-:Y:S06]  /*1580*/  BAR.SYNC.DEFER_BLOCKING 0x0 ;  /* 0x0000000000007b1d */ /* 0x000fec0000010000 */
.L_x_29:
[----:B------:R-:W-:Y:S04]  /*1590*/  BSSY B0, `(.L_x_22) ;  /* 0x0000019000007945 */ /* 0x000fe80003800000 */
[----:B------:R-:W-:Y:S05]  /*15a0*/  @P0 BRA `(.L_x_23) ;  /* 0x00000000005c0947 */ /* 0x000fea0003800000 */
[----:B------:R-:W1:Y:S01]  /*15b0*/  S2R R3, SR_LANEID ;  /* 0x0000000000037919 */ /* 0x000e620000000000 */
[----:B------:R-:W-:Y:S01]  /*15c0*/  VOTEU.ANY UR5, UPT, PT ;  /* 0x0000000000057886 */ /* 0x000fe200038e0100 */
[----:B------:R-:W-:Y:S01]  /*15d0*/  MOV R2, UR11 ;  /* 0x0000000b00027c02 */ /* 0x000fe20008000f00 */
[----:B------:R-:W-:Y:S08]  /*15e0*/  FLO.U32 R14, UR5 ;  /* 0x00000005000e7d00 */ /* 0x000ff000080e0000 */
[----:B------:R-:W2:Y:S02]  /*15f0*/  POPC R0, UR5 ;  /* 0x0000000500007d09 */ /* 0x000ea40008000000 */
[----:B--2---:R-:W-:Y:S01]  /*1600*/  IMAD R15, R0, UR4, RZ ;  /* 0x00000004000f7c24 */ /* 0x004fe2000f8e02ff */
[----:B-1----:R-:W-:Y:S01]  /*1610*/  ISETP.EQ.U32.AND P0, PT, R14, R3, PT ;  /* 0x000000030e00720c */ /* 0x002fe20003f02070 */
[----:B------:R-:W-:-:S12]  /*1620*/  IMAD.U32 R3, RZ, RZ, UR12 ;  /* 0x0000000cff037e24 */ /* 0x000fd8000f8e00ff */
[----:B------:R-:W-:Y:S06]  /*1630*/  @P0 MEMBAR.ALL.GPU ;  /* 0x0000000000000992 */ /* 0x000fec000000a000 */
[----:B------:R-:W-:-:S00]  /*1640*/  @P0 ERRBAR ;  /* 0x00000000000009ab */ /* 0x000fc00000000000 */
[----:B------:R-:W-:Y:S06]  /*1650*/  @P0 CGAERRBAR ;  /* 0x00000000000005ab */ /* 0x000fec0000000000 */
[----:B------:R-:W2:Y:S01]  /*1660*/  @P0 ATOM.E.ADD.STRONG.GPU PT, R15, desc[UR14][R2.64+0x4], R15 ;  /* 0x8000040f020f098a */ /* 0x000ea200081ef10e */
[----:B------:R-:W1:Y:S02]  /*1670*/  S2R R16, SR_LTMASK ;  /* 0x0000000000107919 */ /* 0x000e640000003900 */
[----:B-1----:R-:W-:-:S04]  /*1680*/  LOP3.LUT R16, R16, UR5, RZ, 0xc0, !PT ;  /* 0x0000000510107c12 */ /* 0x002fc8000f8ec0ff */
[----:B------:R-:W1:Y:S01]  /*1690*/  POPC R17, R16 ;  /* 0x0000001000117309 */ /* 0x000e620000000000 */
[----:B--2---:R-:W1:Y:S02]  /*16a0*/  SHFL.IDX PT, R0, R15, R14, 0x1f ;  /* 0x00001f0e0f007589 */ /* 0x004e6400000e0000 */
[----:B-1----:R-:W-:-:S07]  /*16b0*/  IMAD R0, R17, UR4, R0 ;  /* 0x0000000411007c24 */ /* 0x002fce000f8e0200 */
.L_x_24:
[----:B------:R-:W2:Y:S04]  /*16c0*/  LD.E.STRONG.GPU R15, desc[UR14][R2.64+0x4] ;  /* 0x0000040e020f7980 */ /* 0x000ea8000c10f900 */
[----:B--2---:R-:W-:Y:S01]  /*16d0*/  CCTL.IVALL ;  /* 0x00000000ff00798f */ /* 0x004fe20002000000 */
[----:B------:R-:W-:Y:S05]  /*16e0*/  YIELD ;  /* 0x0000000000007946 */ /* 0x000fea0003800000 */
[----:B------:R-:W-:-:S04]  /*16f0*/  LOP3.LUT R15, R15, R0, RZ, 0x3c, !PT ;  /* 0x000000000f0f7212 */ /* 0x000fc800078e3cff */
[----:B------:R-:W-:-:S13]  /*1700*/  ISETP.GT.AND P0, PT, R15, -0x1, PT ;  /* 0xffffffff0f00780c */ /* 0x000fda0003f04270 */
[----:B------:R-:W-:Y:S05]  /*1710*/  @P0 BRA `(.L_x_24) ;  /* 0xfffffffc00e80947 */ /* 0x000fea000383ffff */
.L_x_23:
[----:B------:R-:W-:Y:S05]  /*1720*/  BSYNC B0 ;  /* 0x0000000000007941 */ /* 0x000fea0003800000 */
.L_x_22:
[----:B------:R-:W-:-:S03]  /*1730*/  UMOV UR5, 0xffffffff ;  /* 0xffffffff00057882 */ /* 0x000fc60000000000 */
[----:B------:R-:W-:Y:S05]  /*1740*/  BRA.DIV UR5, `(.L_x_25) ;  /* 0x0000000205487947 */ /* 0x000fea000b800000 */
[----:B------:R-:W-:Y:S06]  /*1750*/  BAR.SYNC.DEFER_BLOCKING 0x0 ;  /* 0x0000000000007b1d */ /* 0x000fec0000010000 */
.L_x_32:
[----:B------:R-:W1:Y:S01]  /*1760*/  LDCU UR5, c[0x0][0x384] ;  /* 0x00007080ff0577ac */ /* 0x000e620008000800 */
[----:B------:R-:W-:-:S05]  /*1770*/  VIADD R7, R7, 0x1 ;  /* 0x0000000107077836 */ /* 0x000fca0000000000 */
[----:B-1----:R-:W-:-:S13]  /*1780*/  ISETP.NE.AND P0, PT, R7, UR5, PT ;  /* 0x0000000507007c0c */ /* 0x002fda000bf05270 */
[----:B------:R-:W-:Y:S05]  /*1790*/  @P0 BRA `(.L_x_26) ;  /* 0xffffffe800f00947 */ /* 0x000fea000383ffff */
[----:B------:R-:W-:Y:S05]  /*17a0*/  EXIT ;  /* 0x000000000000794d */ /* 0x000fea0003800000 */
.L_x_20:
[----:B------:R-:W-:Y:S05]  /*17b0*/  BPT.TRAP 0x1 ;  /* 0x000000040000795c */ /* 0x000fea0000300000 */
.L_x_21:
[----:B------:R-:W-:Y:S01]  /*17c0*/  BSSY B0, `(.L_x_27) ;  /* 0x0000009000007945 */ /* 0x000fe20003800000 */
[----:B------:R-:W-:Y:S01]  /*17d0*/  CS2R R2, SRZ ;  /* 0x0000000000027805 */ /* 0x000fe2000001ff00 */
[----:B------:R-:W-:-:S07]  /*17e0*/  IMAD.MOV.U32 R0, RZ, RZ, -0x1 ;  /* 0xffffffffff007424 */ /* 0x000fce00078e00ff */
[----:B0-----:R-:W-:Y:S05]  /*17f0*/  WARPSYNC.COLLECTIVE.ALL `(.L_x_28) ;  /* 0x0000000000147948 */ /* 0x001fea0003c00000 */
[----:B------:R-:W-:-:S04]  /*1800*/  SHF.L.U32 R2, R2, 0x10, RZ ;  /* 0x0000001002027819 */ /* 0x000fc800000006ff */
[----:B------:R-:W-:-:S05]  /*1810*/  LOP3.LUT R2, R2, 0xf, R3, 0xf8, !PT ;  /* 0x0000000f02027812 */ /* 0x000fca00078ef803 */
[----:B------:R1:W-:Y:S02]  /*1820*/  BAR.SYNC.DEFER_BLOCKING R2, R2 ;  /* 0x000000020000731d */ /* 0x0003e40000010000 */
[----:B-1----:R-:W-:-:S04]  /*1830*/  SHF.R.U32 R2, R2, 0x10, RZ ;  /* 0x0000001002027819 */ /* 0x002fc800000016ff */
[----:B0-----:R-:W-:Y:S05]  /*1840*/  ENDCOLLECTIVE ;  /* 0x000000000000791b */ /* 0x001fea0003800000 */
.L_x_28:
[----:B------:R-:W-:Y:S05]  /*1850*/  BSYNC B0 ;  /* 0x0000000000007941 */ /* 0x000fea0003800000 */
.L_x_27:
[----:B------:R-:W-:Y:S05]  /*1860*/  BRA `(.L_x_29) ;  /* 0xfffffffc00487947 */ /* 0x000fea000383ffff */
.L_x_25:
        /* <DEDUP_REMOVED lines=9> */
.L_x_31:
[----:B------:R-:W-:Y:S05]  /*1900*/  BSYNC B0 ;  /* 0x0000000000007941 */ /* 0x000fea0003800000 */
.L_x_30:
[----:B------:R-:W-:Y:S05]  /*1910*/  BRA `(.L_x_32) ;  /* 0xfffffffc00907947 */ /* 0x000fea000383ffff */
        .weak           $__internal_0_$__cuda_sm20_div_rn_f64_full
        .type           $__internal_0_$__cuda_sm20_div_rn_f64_full,@function
        .size           $__internal_0_$__cuda_sm20_div_rn_f64_full,($_Z6kerneliiPPdS0_S0_S0_$__internal_accurate_pow - $__internal_0_$__cuda_sm20_div_rn_f64_full)
$__internal_0_$__cuda_sm20_div_rn_f64_full:
[----:B------:R-:W-:Y:S01]  /*1920*/  IMAD.MOV.U32 R17, RZ, RZ, R19 ;  /* 0x000000ffff117224 */ /* 0x000fe200078e0013 */
[----:B------:R-:W-:Y:S01]  /*1930*/  FSETP.GEU.AND P0, PT, |R21|, 1.469367938527859385e-39, PT ;  /* 0x001000001500780b */ /* 0x000fe20003f0e200 */
[----:B------:R-:W-:Y:S01]  /*1940*/  IMAD.MOV.U32 R26, RZ, RZ, 0x1 ;  /* 0x00000001ff1a7424 */ /* 0x000fe200078e00ff */
[----:B------:R-:W-:Y:S01]  /*1950*/  MOV R16, R18 ;  /* 0x0000001200107202 */ /* 0x000fe20000000f00 */
[----:B------:R-:W-:Y:S01]  /*1960*/  BSSY.RECONVERGENT B1, `(.L_x_33) ;  /* 0x0000055000017945 */ /* 0x000fe20003800200 */
[----:B------:R-:W-:Y:S02]  /*1970*/  FSETP.GEU.AND P2, PT, |R17|, 1.469367938527859385e-39, PT ;  /* 0x001000001100780b */ /* 0x000fe40003f4e200 */
[----:B------:R-:W-:Y:S01]  /*1980*/  LOP3.LUT R18, R21, 0x800fffff, RZ, 0xc0, !PT ;  /* 0x800fffff15127812 */ /* 0x000fe200078ec0ff */
[----:B------:R-:W-:Y:S01]  /*1990*/  IMAD.MOV.U32 R22, RZ, RZ, R16 ;  /* 0x000000ffff167224 */ /* 0x000fe200078e0010 */
[----:B------:R-:W-:Y:S02]  /*19a0*/  LOP3.LUT R14, R17, 0x7ff00000, RZ, 0xc0, !PT ;  /* 0x7ff00000110e7812 */ /* 0x000fe400078ec0ff */
[----:B------:R-:W-:Y:S01]  /*19b0*/  LOP3.LUT R19, R18, 0x3ff00000, RZ, 0xfc, !PT ;  /* 0x3ff0000012137812 */ /* 0x000fe200078efcff */
[----:B------:R-:W-:Y:S01]  /*19c0*/  IMAD.MOV.U32 R18, RZ, RZ, R20 ;  /* 0x000000ffff127224 */ /* 0x000fe200078e0014 */
[----:B------:R-:W-:Y:S01]  /*19d0*/  LOP3.LUT R31, R21, 0x7ff00000, RZ, 0xc0, !PT ;  /* 0x7ff00000151f7812 */ /* 0x000fe200078ec0ff */
[----:B------:R-:W-:-:S03]  /*19e0*/  @!P0 DMUL R18, R20, 8.98846567431157953865e+307 ;  /* 0x7fe0000014128828 */ /* 0x000fc60000000000 */
[C---:B------:R-:W-:Y:S02]  /*19f0*/  ISETP.GE.U32.AND P1, PT, R14.reuse, R31, PT ;  /* 0x0000001f0e00720c */ /* 0x040fe40003f26070 */
[----:B------:R-:W-:Y:S01]  /*1a00*/  @!P2 LOP3.LUT R15, R21, 0x7ff00000, RZ, 0xc0, !PT ;  /* 0x7ff00000150fa812 */ /* 0x000fe200078ec0ff */
[----:B------:R-:W0:Y:S01]  /*1a10*/  MUFU.RCP64H R27, R19 ;  /* 0x00000013001b7308 */ /* 0x000e220000001800 */
[----:B------:R-:W-:Y:S02]  /*1a20*/  @!P2 MOV R24, RZ ;  /* 0x000000ff0018a202 */ /* 0x000fe40000000f00 */
[----:B------:R-:W-:Y:S01]  /*1a30*/  @!P2 ISETP.GE.U32.AND P3, PT, R14, R15, PT ;  /* 0x0000000f0e00a20c */ /* 0x000fe20003f66070 */
[----:B------:R-:W-:Y:S01]  /*1a40*/  IMAD.MOV.U32 R15, RZ, RZ, 0x1ca00000 ;  /* 0x1ca00000ff0f7424 */ /* 0x000fe200078e00ff */
[----:B------:R-:W-:-:S04]  /*1a50*/  @!P0 LOP3.LUT R31, R19, 0x7ff00000, RZ, 0xc0, !PT ;  /* 0x7ff00000131f8812 */ /* 0x000fc800078ec0ff */
[C---:B------:R-:W-:Y:S02]  /*1a60*/  @!P2 SEL R25, R15.reuse, 0x63400000, !P3 ;  /* 0x634000000f19a807 */ /* 0x040fe40005800000 */
[----:B------:R-:W-:Y:S02]  /*1a70*/  SEL R23, R15, 0x63400000, !P1 ;  /* 0x634000000f177807 */ /* 0x000fe40004800000 */
[--C-:B------:R-:W-:Y:S02]  /*1a80*/  @!P2 LOP3.LUT R25, R25, 0x80000000, R17.reuse, 0xf8, !PT ;  /* 0x800000001919a812 */ /* 0x100fe400078ef811 */
[----:B------:R-:W-:Y:S02]  /*1a90*/  LOP3.LUT R23, R23, 0x800fffff, R17, 0xf8, !PT ;  /* 0x800fffff17177812 */ /* 0x000fe400078ef811 */
[----:B------:R-:W-:-:S06]  /*1aa0*/  @!P2 LOP3.LUT R25, R25, 0x100000, RZ, 0xfc, !PT ;  /* 0x001000001919a812 */ /* 0x000fcc00078efcff */
[----:B------:R-:W-:Y:S02]  /*1ab0*/  @!P2 DFMA R22, R22, 2, -R24 ;  /* 0x400000001616a82b */ /* 0x000fe40000000818 */
[----:B0-----:R-:W-:-:S08]  /*1ac0*/  DFMA R24, R26, -R18, 1 ;  /* 0x3ff000001a18742b */ /* 0x001fd00000000812 */
[----:B------:R-:W-:-:S08]  /*1ad0*/  DFMA R24, R24, R24, R24 ;  /* 0x000000181818722b */ /* 0x000fd00000000018 */
[----:B------:R-:W-:-:S08]  /*1ae0*/  DFMA R24, R26, R24, R26 ;  /* 0x000000181a18722b */ /* 0x000fd0000000001a */
[----:B------:R-:W-:-:S08]  /*1af0*/  DFMA R26, R24, -R18, 1 ;  /* 0x3ff00000181a742b */ /* 0x000fd00000000812 */
[----:B------:R-:W-:-:S08]  /*1b00*/  DFMA R24, R24, R26, R24 ;  /* 0x0000001a1818722b */ /* 0x000fd00000000018 */
[----:B------:R-:W-:-:S08]  /*1b10*/  DMUL R26, R24, R22 ;  /* 0x00000016181a7228 */ /* 0x000fd00000000000 */
[----:B------:R-:W-:-:S08]  /*1b20*/  DFMA R28, R26, -R18, R22 ;  /* 0x800000121a1c722b */ /* 0x000fd00000000016 */
[----:B------:R-:W-:Y:S01]  /*1b30*/  DFMA R28, R24, R28, R26 ;  /* 0x0000001c181c722b */ /* 0x000fe2000000001a */
[----:B------:R-:W-:Y:S01]  /*1b40*/  IMAD.MOV.U32 R24, RZ, RZ, R14 ;  /* 0x000000ffff187224 */ /* 0x000fe200078e000e */
[----:B------:R-:W-:-:S05]  /*1b50*/  @!P2 LOP3.LUT R24, R23, 0x7ff00000, RZ, 0xc0, !PT ;  /* 0x7ff000001718a812 */ /* 0x000fca00078ec0ff */
[----:B------:R-:W-:-:S05]  /*1b60*/  VIADD R25, R24, 0xffffffff ;  /* 0xffffffff18197836 */ /* 0x000fca0000000000 */
[----:B------:R-:W-:Y:S01]  /*1b70*/  ISETP.GT.U32.AND P0, PT, R25, 0x7feffffe, PT ;  /* 0x7feffffe1900780c */ /* 0x000fe20003f04070 */
[----:B------:R-:W-:-:S05]  /*1b80*/  VIADD R25, R31, 0xffffffff ;  /* 0xffffffff1f197836 */ /* 0x000fca0000000000 */
[----:B------:R-:W-:-:S13]  /*1b90*/  ISETP.GT.U32.OR P0, PT, R25, 0x7feffffe, P0 ;  /* 0x7feffffe1900780c */ /* 0x000fda0000704470 */
[----:B------:R-:W-:Y:S05]  /*1ba0*/  @P0 BRA `(.L_x_34) ;  /* 0x00000000006c0947 */ /* 0x000fea0003800000 */
[----:B------:R-:W-:Y:S01]  /*1bb0*/  LOP3.LUT R17, R21, 0x7ff00000, RZ, 0xc0, !PT ;  /* 0x7ff0000015117812 */ /* 0x000fe200078ec0ff */
[----:B------:R-:W-:-:S03]  /*1bc0*/  IMAD.MOV.U32 R24, RZ, RZ, RZ ;  /* 0x000000ffff187224 */ /* 0x000fc600078e00ff */
[CC--:B------:R-:W-:Y:S02]  /*1bd0*/  VIADDMNMX R16, R14.reuse, -R17.reuse, 0xb9600000, !PT ;  /* 0xb96000000e107446 */ /* 0x0c0fe40007800911 */
[----:B------:R-:W-:Y:S02]  /*1be0*/  ISETP.GE.U32.AND P0, PT, R14, R17, PT ;  /* 0x000000110e00720c */ /* 0x000fe40003f06070 */
[----:B------:R-:W-:Y:S02]  /*1bf0*/  VIMNMX R16, PT, PT, R16, 0x46a00000, PT ;  /* 0x46a0000010107848 */ /* 0x000fe40003fe0100 */
[----:B------:R-:W-:-:S04]  /*1c00*/  SEL R15, R15, 0x63400000, !P0 ;  /* 0x634000000f0f7807 */ /* 0x000fc80004000000 */
[----:B------:R-:W-:-:S05]  /*1c10*/  IADD3 R16, PT, PT, -R15, R16, RZ ;  /* 0x000000100f107210 */ /* 0x000fca0007ffe1ff */
[----:B------:R-:W-:-:S06]  /*1c20*/  VIADD R25, R16, 0x7fe00000 ;  /* 0x7fe0000010197836 */ /* 0x000fcc0000000000 */
[----:B------:R-:W-:-:S10]  /*1c30*/  DMUL R14, R28, R24 ;  /* 0x000000181c0e7228 */ /* 0x000fd40000000000 */
[----:B------:R-:W-:-:S13]  /*1c40*/  FSETP.GTU.AND P0, PT, |R15|, 1.469367938527859385e-39, PT ;  /* 0x001000000f00780b */ /* 0x000fda0003f0c200 */
[----:B------:R-:W-:Y:S05]  /*1c50*/  @P0 BRA `(.L_x_35) ;  /* 0x0000000000940947 */ /* 0x000fea0003800000 */
[----:B------:R-:W-:Y:S01]  /*1c60*/  DFMA R18, R28, -R18, R22 ;  /* 0x800000121c12722b */ /* 0x000fe20000000016 */
[----:B------:R-:W-:-:S09]  /*1c70*/  IMAD.MOV.U32 R24, RZ, RZ, RZ ;  /* 0x000000ffff187224 */ /* 0x000fd200078e00ff */
[C---:B------:R-:W-:Y:S02]  /*1c80*/  FSETP.NEU.AND P0, PT, R19.reuse, RZ, PT ;  /* 0x000000ff1300720b */ /* 0x040fe40003f0d000 */
[----:B------:R-:W-:-:S04]  /*1c90*/  LOP3.LUT R21, R19, 0x80000000, R21, 0x48, !PT ;  /* 0x8000000013157812 */ /* 0x000fc800078e4815 */
[----:B------:R-:W-:-:S07]  /*1ca0*/  LOP3.LUT R25, R21, R25, RZ, 0xfc, !PT ;  /* 0x0000001915197212 */ /* 0x000fce00078efcff */
[----:B------:R-:W-:Y:S05]  /*1cb0*/  @!P0 BRA `(.L_x_35) ;  /* 0x00000000007c8947 */ /* 0x000fea0003800000 */
[----:B------:R-:W-:Y:S01]  /*1cc0*/  IMAD.MOV R19, RZ, RZ, -R16 ;  /* 0x000000ffff137224 */ /* 0x000fe200078e0a10 */
[----:B------:R-:W-:Y:S01]  /*1cd0*/  MOV R18, RZ ;  /* 0x000000ff00127202 */ /* 0x000fe20000000f00 */
[----:B------:R-:W-:Y:S01]  /*1ce0*/  DMUL.RP R24, R28, R24 ;  /* 0x000000181c187228 */ /* 0x000fe20000008000 */
[----:B------:R-:W-:-:S04]  /*1cf0*/  IADD3 R17, PT, PT, -R16, -0x43300000, RZ ;  /* 0xbcd0000010117810 */ /* 0x000fc80007ffe1ff */
[----:B------:R-:W-:-:S05]  /*1d00*/  DFMA R18, R14, -R18, R28 ;  /* 0x800000120e12722b */ /* 0x000fca000000001c */
[----:B------:R-:W-:-:S05]  /*1d10*/  LOP3.LUT R21, R25, R21, RZ, 0x3c, !PT ;  /* 0x0000001519157212 */ /* 0x000fca00078e3cff */
[----:B------:R-:W-:-:S04]  /*1d20*/  FSETP.NEU.AND P0, PT, |R19|, R17, PT ;  /* 0x000000111300720b */ /* 0x000fc80003f0d200 */
[----:B------:R-:W-:Y:S02]  /*1d30*/  FSEL R14, R24, R14, !P0 ;  /* 0x0000000e180e7208 */ /* 0x000fe40004000000 */
[----:B------:R-:W-:Y:S01]  /*1d40*/  FSEL R15, R21, R15, !P0 ;  /* 0x0000000f150f7208 */ /* 0x000fe20004000000 */
[----:B------:R-:W-:Y:S06]  /*1d50*/  BRA `(.L_x_35) ;  /* 0x0000000000547947 */ /* 0x000fec0003800000 */
.L_x_34:
[----:B------:R-:W-:-:S14]  /*1d60*/  DSETP.NAN.AND P0, PT, R16, R16, PT ;  /* 0x000000101000722a */ /* 0x000fdc0003f08000 */
[----:B------:R-:W-:Y:S05]  /*1d70*/  @P0 BRA `(.L_x_36) ;  /* 0x0000000000440947 */ /* 0x000fea0003800000 */
[----:B------:R-:W-:-:S14]  /*1d80*/  DSETP.NAN.AND P0, PT, R20, R20, PT ;  /* 0x000000141400722a */ /* 0x000fdc0003f08000 */
[----:B------:R-:W-:Y:S05]  /*1d90*/  @P0 BRA `(.L_x_37) ;  /* 0x0000000000300947 */ /* 0x000fea0003800000 */
[----:B------:R-:W-:Y:S01]  /*1da0*/  ISETP.NE.AND P0, PT, R24, R31, PT ;  /* 0x0000001f1800720c */ /* 0x000fe20003f05270 */
[----:B------:R-:W-:Y:S02]  /*1db0*/  IMAD.MOV.U32 R14, RZ, RZ, 0x0 ;  /* 0x00000000ff0e7424 */ /* 0x000fe400078e00ff */
[----:B------:R-:W-:-:S10]  /*1dc0*/  IMAD.MOV.U32 R15, RZ, RZ, -0x80000 ;  /* 0xfff80000ff0f7424 */ /* 0x000fd400078e00ff */
[----:B------:R-:W-:Y:S05]  /*1dd0*/  @!P0 BRA `(.L_x_35) ;  /* 0x0000000000348947 */ /* 0x000fea0003800000 */
[----:B------:R-:W-:Y:S02]  /*1de0*/  ISETP.NE.AND P0, PT, R24, 0x7ff00000, PT ;  /* 0x7ff000001800780c */ /* 0x000fe40003f05270 */
[----:B------:R-:W-:Y:S02]  /*1df0*/  LOP3.LUT R15, R17, 0x80000000, R21, 0x48, !PT ;  /* 0x80000000110f7812 */ /* 0x000fe400078e4815 */
[----:B------:R-:W-:-:S13]  /*1e00*/  ISETP.EQ.OR P0, PT, R31, RZ, !P0 ;  /* 0x000000ff1f00720c */ /* 0x000fda0004702670 */
[----:B------:R-:W-:Y:S01]  /*1e10*/  @P0 LOP3.LUT R16, R15, 0x7ff00000, RZ, 0xfc, !PT ;  /* 0x7ff000000f100812 */ /* 0x000fe200078efcff */
[----:B------:R-:W-:Y:S02]  /*1e20*/  @!P0 IMAD.MOV.U32 R14, RZ, RZ, RZ ;  /* 0x000000ffff0e8224 */ /* 0x000fe400078e00ff */
[----:B------:R-:W-:Y:S01]  /*1e30*/  @P0 IMAD.MOV.U32 R14, RZ, RZ, RZ ;  /* 0x000000ffff0e0224 */ /* 0x000fe200078e00ff */
[----:B------:R-:W-:Y:S01]  /*1e40*/  @P0 MOV R15, R16 ;  /* 0x00000010000f0202 */ /* 0x000fe20000000f00 */
[----:B------:R-:W-:Y:S06]  /*1e50*/  BRA `(.L_x_35) ;  /* 0x0000000000147947 */ /* 0x000fec0003800000 */
.L_x_37:
[----:B------:R-:W-:Y:S01]  /*1e60*/  LOP3.LUT R15, R21, 0x80000, RZ, 0xfc, !PT ;  /* 0x00080000150f7812 */ /* 0x000fe200078efcff */
[----:B------:R-:W-:Y:S01]  /*1e70*/  IMAD.MOV.U32 R14, RZ, RZ, R20 ;  /* 0x000000ffff0e7224 */ /* 0x000fe200078e0014 */
[----:B------:R-:W-:Y:S06]  /*1e80*/  BRA `(.L_x_35) ;  /* 0x0000000000087947 */ /* 0x000fec0003800000 */
.L_x_36:
[----:B------:R-:W-:Y:S01]  /*1e90*/  LOP3.LUT R15, R17, 0x80000, RZ, 0xfc, !PT ;  /* 0x00080000110f7812 */ /* 0x000fe200078efcff */
[----:B------:R-:W-:-:S07]  /*1ea0*/  IMAD.MOV.U32 R14, RZ, RZ, R16 ;  /* 0x000000ffff0e7224 */ /* 0x000fce00078e0010 */
.L_x_35:
[----:B------:R-:W-:Y:S05]  /*1eb0*/  BSYNC.RECONVERGENT B1 ;  /* 0x0000000000017941 */ /* 0x000fea0003800200 */
.L_x_33:
[----:B------:R-:W-:Y:S01]  /*1ec0*/  IMAD.MOV.U32 R16, RZ, RZ, R14 ;  /* 0x000000ffff107224 */ /* 0x000fe200078e000e */
[----:B------:R-:W-:Y:S01]  /*1ed0*/  MOV R14, R0 ;  /* 0x00000000000e7202 */ /* 0x000fe20000000f00 */
[----:B------:R-:W-:Y:S02]  /*1ee0*/  IMAD.MOV.U32 R17, RZ, RZ, R15 ;  /* 0x000000ffff117224 */ /* 0x000fe400078e000f */
[----:B------:R-:W-:-:S04]  /*1ef0*/  IMAD.MOV.U32 R15, RZ, RZ, 0x0 ;  /* 0x00000000ff0f7424 */ /* 0x000fc800078e00ff */
[----:B------:R-:W-:Y:S05]  /*1f00*/  RET.REL.NODEC R14 `(_Z6kerneliiPPdS0_S0_S0_) ;  /* 0xffffffe00e3c7950 */ /* 0x000fea0003c3ffff */
        .type           $_Z6kerneliiPPdS0_S0_S0_$__internal_accurate_pow,@function
        .size           $_Z6kerneliiPPdS0_S0_S0_$__internal_accurate_pow,(.L_x_41 - $_Z6kerneliiPPdS0_S0_S0_$__internal_accurate_pow)
$_Z6kerneliiPPdS0_S0_S0_$__internal_accurate_pow:
[----:B------:R-:W-:Y:S01]  /*1f10*/  ISETP.GT.U32.AND P0, PT, R25, 0xfffff, PT ;  /* 0x000fffff1900780c */ /* 0x000fe20003f04070 */
[--C-:B------:R-:W-:Y:S01]  /*1f20*/  IMAD.MOV.U32 R14, RZ, RZ, R25.reuse ;  /* 0x000000ffff0e7224 */ /* 0x100fe200078e0019 */
[----:B------:R-:W-:Y:S01]  /*1f30*/  UMOV UR6, 0x7d2cafe2 ;  /* 0x7d2cafe200067882 */ /* 0x000fe20000000000 */
[----:B------:R-:W-:Y:S01]  /*1f40*/  IMAD.MOV.U32 R16, RZ, RZ, RZ ;  /* 0x000000ffff107224 */ /* 0x000fe200078e00ff */
[----:B------:R-:W-:Y:S01]  /*1f50*/  UMOV UR7, 0x3eb0f5ff ;  /* 0x3eb0f5ff00077882 */ /* 0x000fe20000000000 */
[----:B------:R-:W-:Y:S01]  /*1f60*/  SHF.R.U32.HI R30, RZ, 0x14, R25 ;  /* 0x00000014ff1e7819 */ /* 0x000fe20000011619 */
[----:B------:R-:W-:Y:S01]  /*1f70*/  UMOV UR8, 0x3b39803f ;  /* 0x3b39803f00087882 */ /* 0x000fe20000000000 */
[----:B------:R-:W-:-:S06]  /*1f80*/  UMOV UR9, 0x3c7abc9e ;  /* 0x3c7abc9e00097882 */ /* 0x000fcc0000000000 */
[----:B------:R-:W-:-:S10]  /*1f90*/  @!P0 DMUL R26, R24, 1.80143985094819840000e+16 ;  /* 0x43500000181a8828 */ /* 0x000fd40000000000 */
[----:B------:R-:W-:Y:S01]  /*1fa0*/  @!P0 IMAD.MOV.U32 R14, RZ, RZ, R27 ;  /* 0x000000ffff0e8224 */ /* 0x000fe200078e001b */
[----:B------:R-:W-:-:S04]  /*1fb0*/  @!P0 LEA.HI R30, R27, 0xffffffca, RZ, 0xc ;  /* 0xffffffca1b1e8811 */ /* 0x000fc800078f60ff */
[----:B------:R-:W-:-:S04]  /*1fc0*/  LOP3.LUT R14, R14, 0x800fffff, RZ, 0xc0, !PT ;  /* 0x800fffff0e0e7812 */ /* 0x000fc800078ec0ff */
[----:B------:R-:W-:Y:S01]  /*1fd0*/  LOP3.LUT R15, R14, 0x3ff00000, RZ, 0xfc, !PT ;  /* 0x3ff000000e0f7812 */ /* 0x000fe200078efcff */
[----:B------:R-:W-:Y:S01]  /*1fe0*/  IMAD.MOV.U32 R14, RZ, RZ, R24 ;  /* 0x000000ffff0e7224 */ /* 0x000fe200078e0018 */
[----:B------:R-:W-:Y:S02]  /*1ff0*/  @!P0 MOV R14, R26 ;  /* 0x0000001a000e8202 */ /* 0x000fe40000000f00 */
[----:B------:R-:W-:-:S13]  /*2000*/  ISETP.GE.U32.AND P1, PT, R15, 0x3ff6a09f, PT ;  /* 0x3ff6a09f0f00780c */ /* 0x000fda0003f26070 */
[----:B------:R-:W-:-:S04]  /*2010*/  @P1 VIADD R17, R15, 0xfff00000 ;  /* 0xfff000000f111836 */ /* 0x000fc80000000000 */
[----:B------:R-:W-:-:S06]  /*2020*/  @P1 IMAD.MOV.U32 R15, RZ, RZ, R17 ;  /* 0x000000ffff0f1224 */ /* 0x000fcc00078e0011 */
[C---:B------:R-:W-:Y:S02]  /*2030*/  DADD R20, R14.reuse, 1 ;  /* 0x3ff000000e147429 */ /* 0x040fe40000000000 */
[----:B------:R-:W-:-:S04]  /*2040*/  DADD R14, R14, -1 ;  /* 0xbff000000e0e7429 */ /* 0x000fc80000000000 */
[----:B------:R-:W0:Y:S02]  /*2050*/  MUFU.RCP64H R17, R21 ;  /* 0x0000001500117308 */ /* 0x000e240000001800 */
[----:B0-----:R-:W-:-:S08]  /*2060*/  DFMA R18, -R20, R16, 1 ;  /* 0x3ff000001412742b */ /* 0x001fd00000000110 */
[----:B------:R-:W-:-:S08]  /*2070*/  DFMA R18, R18, R18, R18 ;  /* 0x000000121212722b */ /* 0x000fd00000000012 */
[----:B------:R-:W-:-:S08]  /*2080*/  DFMA R16, R16, R18, R16 ;  /* 0x000000121010722b */ /* 0x000fd00000000010 */
[----:B------:R-:W-:-:S08]  /*2090*/  DMUL R18, R14, R16 ;  /* 0x000000100e127228 */ /* 0x000fd00000000000 */
[----:B------:R-:W-:-:S08]  /*20a0*/  DFMA R18, R14, R16, R18 ;  /* 0x000000100e12722b */ /* 0x000fd00000000012 */
[----:B------:R-:W-:Y:S02]  /*20b0*/  DADD R22, R14, -R18 ;  /* 0x000000000e167229 */ /* 0x000fe40000000812 */
[----:B------:R-:W-:-:S06]  /*20c0*/  DMUL R20, R18, R18 ;  /* 0x0000001212147228 */ /* 0x000fcc0000000000 */
[----:B------:R-:W-:-:S08]  /*20d0*/  DADD R22, R22, R22 ;  /* 0x0000000016167229 */ /* 0x000fd00000000016 */
[----:B------:R-:W-:Y:S01]  /*20e0*/  DFMA R14, R14, -R18, R22 ;  /* 0x800000120e0e722b */ /* 0x000fe20000000016 */
[----:B------:R-:W-:Y:S01]  /*20f0*/  IMAD.MOV.U32 R22, RZ, RZ, 0x41ad3b5a ;  /* 0x41ad3b5aff167424 */ /* 0x000fe200078e00ff */
[----:B------:R-:W-:-:S06]  /*2100*/  MOV R23, 0x3ed0f5d2 ;  /* 0x3ed0f5d200177802 */ /* 0x000fcc0000000f00 */
[----:B------:R-:W-:Y:S02]  /*2110*/  DMUL R16, R16, R14 ;  /* 0x0000000e10107228 */ /* 0x000fe40000000000 */
[----:B------:R-:W-:Y:S01]  /*2120*/  DFMA R22, R20, UR6, R22 ;  /* 0x0000000614167c2b */ /* 0x000fe20008000016 */
[----:B------:R-:W-:Y:S01]  /*2130*/  UMOV UR6, 0x75488a3f ;  /* 0x75488a3f00067882 */ /* 0x000fe20000000000 */
[----:B------:R-:W-:-:S06]  /*2140*/  UMOV UR7, 0x3ef3b20a ;  /* 0x3ef3b20a00077882 */ /* 0x000fcc0000000000 */
[----:B------:R-:W-:Y:S01]  /*2150*/  DFMA R22, R20, R22, UR6 ;  /* 0x0000000614167e2b */ /* 0x000fe20008000016 */
[----:B------:R-:W-:Y:S01]  /*2160*/  UMOV UR6, 0xe4faecd5 ;  /* 0xe4faecd500067882 */ /* 0x000fe20000000000 */
[----:B------:R-:W-:Y:S01]  /*2170*/  UMOV UR7, 0x3f1745cd ;  /* 0x3f1745cd00077882 */ /* 0x000fe20000000000 */
[----:B------:R-:W-:Y:S02]  /*2180*/  VIADD R27, R17, 0x100000 ;  /* 0x00100000111b7836 */ /* 0x000fe40000000000 */
[----:B------:R-:W-:-:S03]  /*2190*/  IMAD.MOV.U32 R26, RZ, RZ, R16 ;  /* 0x000000ffff1a7224 */ /* 0x000fc600078e0010 */
[----:B------:R-:W-:Y:S01]  /*21a0*/  DFMA R22, R20, R22, UR6 ;  /* 0x0000000614167e2b */ /* 0x000fe20008000016 */
[----:B------:R-:W-:Y:S01]  /*21b0*/  UMOV UR6, 0x258a578b ;  /* 0x258a578b00067882 */ /* 0x000fe20000000000 */
[----:B------:R-:W-:-:S06]  /*21c0*/  UMOV UR7, 0x3f3c71c7 ;  /* 0x3f3c71c700077882 */ /* 0x000fcc0000000000 */
        /* <DEDUP_REMOVED lines=9> */
[----:B------:R-:W-:-:S08]  /*2260*/  DFMA R14, R20, R22, UR6 ;  /* 0x00000006140e7e2b */ /* 0x000fd00008000016 */
[----:B------:R-:W-:Y:S01]  /*2270*/  DADD R24, -R14, UR6 ;  /* 0x000000060e187e29 */ /* 0x000fe20008000100 */
[----:B------:R-:W-:Y:S01]  /*2280*/  UMOV UR6, 0xb9e7b0 ;  /* 0x00b9e7b000067882 */ /* 0x000fe20000000000 */
[----:B------:R-:W-:-:S06]  /*2290*/  UMOV UR7, 0x3c46a4cb ;  /* 0x3c46a4cb00077882 */ /* 0x000fcc0000000000 */
[----:B------:R-:W-:Y:S02]  /*22a0*/  DFMA R20, R20, R22, R24 ;  /* 0x000000161414722b */ /* 0x000fe40000000018 */
[----:B------:R-:W-:-:S06]  /*22b0*/  DMUL R22, R18, R18 ;  /* 0x0000001212167228 */ /* 0x000fcc0000000000 */
[----:B------:R-:W-:Y:S01]  /*22c0*/  DADD R20, R20, -UR6 ;  /* 0x8000000614147e29 */ /* 0x000fe20008000000 */
[----:B------:R-:W-:Y:S01]  /*22d0*/  UMOV UR6, 0x80000000 ;  /* 0x8000000000067882 */ /* 0x000fe20000000000 */
[----:B------:R-:W-:Y:S01]  /*22e0*/  DFMA R24, R18, R18, -R22 ;  /* 0x000000121218722b */ /* 0x000fe20000000816 */
[----:B------:R-:W-:-:S07]  /*22f0*/  UMOV UR7, 0x43300000 ;  /* 0x4330000000077882 */ /* 0x000fce0000000000 */
[C---:B------:R-:W-:Y:S02]  /*2300*/  DFMA R24, R18.reuse, R26, R24 ;  /* 0x0000001a1218722b */ /* 0x040fe40000000018 */
[----:B------:R-:W-:-:S08]  /*2310*/  DMUL R26, R18, R22 ;  /* 0x00000016121a7228 */ /* 0x000fd00000000000 */
[----:B------:R-:W-:-:S08]  /*2320*/  DFMA R28, R18, R22, -R26 ;  /* 0x00000016121c722b */ /* 0x000fd0000000081a */
[----:B------:R-:W-:Y:S02]  /*2330*/  DFMA R28, R16, R22, R28 ;  /* 0x00000016101c722b */ /* 0x000fe4000000001c */
[----:B------:R-:W-:-:S06]  /*2340*/  DADD R22, R14, R20 ;  /* 0x000000000e167229 */ /* 0x000fcc0000000014 */
[----:B------:R-:W-:Y:S02]  /*2350*/  DFMA R24, R18, R24, R28 ;  /* 0x000000181218722b */ /* 0x000fe4000000001c */
[----:B------:R-:W-:Y:S02]  /*2360*/  DADD R28, R14, -R22 ;  /* 0x000000000e1c7229 */ /* 0x000fe40000000816 */
[----:B------:R-:W-:-:S06]  /*2370*/  DMUL R14, R22, R26 ;  /* 0x0000001a160e7228 */ /* 0x000fcc0000000000 */
[----:B------:R-:W-:Y:S02]  /*2380*/  DADD R28, R20, R28 ;  /* 0x00000000141c7229 */ /* 0x000fe4000000001c */
[----:B------:R-:W-:-:S08]  /*2390*/  DFMA R20, R22, R26, -R14 ;  /* 0x0000001a1614722b */ /* 0x000fd0000000080e */
[----:B------:R-:W-:-:S08]  /*23a0*/  DFMA R20, R22, R24, R20 ;  /* 0x000000181614722b */ /* 0x000fd00000000014 */
[----:B------:R-:W-:-:S08]  /*23b0*/  DFMA R28, R28, R26, R20 ;  /* 0x0000001a1c1c722b */ /* 0x000fd00000000014 */
[----:B------:R-:W-:-:S08]  /*23c0*/  DADD R22, R14, R28 ;  /* 0x000000000e167229 */ /* 0x000fd0000000001c */
[--C-:B------:R-:W-:Y:S02]  /*23d0*/  DADD R20, R18, R22.reuse ;  /* 0x0000000012147229 */ /* 0x100fe40000000016 */
[----:B------:R-:W-:-:S06]  /*23e0*/  DADD R14, R14, -R22 ;  /* 0x000000000e0e7229 */ /* 0x000fcc0000000816 */
[----:B------:R-:W-:Y:S02]  /*23f0*/  DADD R18, R18, -R20 ;  /* 0x0000000012127229 */ /* 0x000fe40000000814 */
[----:B------:R-:W-:-:S06]  /*2400*/  DADD R14, R28, R14 ;  /* 0x000000001c0e7229 */ /* 0x000fcc000000000e */
[----:B------:R-:W-:-:S08]  /*2410*/  DADD R18, R22, R18 ;  /* 0x0000000016127229 */ /* 0x000fd00000000012 */
[----:B------:R-:W-:Y:S01]  /*2420*/  DADD R18, R14, R18 ;  /* 0x000000000e127229 */ /* 0x000fe20000000012 */
[C---:B------:R-:W-:Y:S02]  /*2430*/  VIADD R14, R30.reuse, 0xfffffc01 ;  /* 0xfffffc011e0e7836 */ /* 0x040fe40000000000 */
[----:B------:R-:W-:-:S05]  /*2440*/  @P1 VIADD R14, R30, 0xfffffc02 ;  /* 0xfffffc021e0e1836 */ /* 0x000fca0000000000 */
[----:B------:R-:W-:Y:S01]  /*2450*/  DADD R18, R16, R18 ;  /* 0x0000000010127229 */ /* 0x000fe20000000012 */
[----:B------:R-:W-:Y:S01]  /*2460*/  HFMA2 R17, -RZ, RZ, 3.59375, 0 ;  /* 0x43300000ff117431 */ /* 0x000fe200000001ff */
[----:B------:R-:W-:-:S06]  /*2470*/  LOP3.LUT R16, R14, 0x80000000, RZ, 0x3c, !PT ;  /* 0x800000000e107812 */ /* 0x000fcc00078e3cff */
[----:B------:R-:W-:Y:S02]  /*2480*/  DADD R22, R20, R18 ;  /* 0x0000000014167229 */ /* 0x000fe40000000012 */
[----:B------:R-:W-:Y:S01]  /*2490*/  DADD R16, R16, -UR6 ;  /* 0x8000000610107e29 */ /* 0x000fe20008000000 */
[----:B------:R-:W-:Y:S01]  /*24a0*/  UMOV UR6, 0xfefa39ef ;  /* 0xfefa39ef00067882 */ /* 0x000fe20000000000 */
[----:B------:R-:W-:-:S04]  /*24b0*/  UMOV UR7, 0x3fe62e42 ;  /* 0x3fe62e4200077882 */ /* 0x000fc80000000000 */
[--C-:B------:R-:W-:Y:S02]  /*24c0*/  DADD R20, R20, -R22.reuse ;  /* 0x0000000014147229 */ /* 0x100fe40000000816 */
[----:B------:R-:W-:-:S06]  /*24d0*/  DFMA R14, R16, UR6, R22 ;  /* 0x00000006100e7c2b */ /* 0x000fcc0008000016 */
[----:B------:R-:W-:Y:S02]  /*24e0*/  DADD R20, R18, R20 ;  /* 0x0000000012147229 */ /* 0x000fe40000000014 */
[----:B------:R-:W-:-:S08]  /*24f0*/  DFMA R24, R16, -UR6, R14 ;  /* 0x8000000610187c2b */ /* 0x000fd0000800000e */
[----:B------:R-:W-:-:S08]  /*2500*/  DADD R24, -R22, R24 ;  /* 0x0000000016187229 */ /* 0x000fd00000000118 */
[----:B------:R-:W-:-:S08]  /*2510*/  DADD R20, R20, -R24 ;  /* 0x0000000014147229 */ /* 0x000fd00000000818 */
[----:B------:R-:W-:-:S08]  /*2520*/  DFMA R20, R16, UR8, R20 ;  /* 0x0000000810147c2b */ /* 0x000fd00008000014 */
[----:B------:R-:W-:-:S08]  /*2530*/  DADD R16, R14, R20 ;  /* 0x000000000e107229 */ /* 0x000fd00000000014 */
[----:B------:R-:W-:Y:S02]  /*2540*/  DADD R18, R14, -R16 ;  /* 0x000000000e127229 */ /* 0x000fe40000000810 */
[----:B------:R-:W-:-:S06]  /*2550*/  DMUL R14, R16, 2 ;  /* 0x40000000100e7828 */ /* 0x000fcc0000000000 */
[----:B------:R-:W-:Y:S02]  /*2560*/  DADD R20, R20, R18 ;  /* 0x0000000014147229 */ /* 0x000fe40000000012 */
[----:B------:R-:W-:Y:S01]  /*2570*/  DFMA R16, R16, 2, -R14 ;  /* 0x400000001010782b */ /* 0x000fe2000000080e */
[----:B------:R-:W-:Y:S02]  /*2580*/  IMAD.MOV.U32 R18, RZ, RZ, 0x652b82fe ;  /* 0x652b82feff127424 */ /* 0x000fe400078e00ff */
[----:B------:R-:W-:-:S05]  /*2590*/  IMAD.MOV.U32 R19, RZ, RZ, 0x3ff71547 ;  /* 0x3ff71547ff137424 */ /* 0x000fca00078e00ff */
[----:B------:R-:W-:-:S08]  /*25a0*/  DFMA R20, R20, 2, R16 ;  /* 0x400000001414782b */ /* 0x000fd00000000010 */
[----:B------:R-:W-:-:S08]  /*25b0*/  DADD R16, R14, R20 ;  /* 0x000000000e107229 */ /* 0x000fd00000000014 */
[----:B------:R-:W-:Y:S02]  /*25c0*/  DFMA R18, R16, R18, 6.75539944105574400000e+15 ;  /* 0x433800001012742b */ /* 0x000fe40000000012 */
[----:B------:R-:W-:Y:S01]  /*25d0*/  FSETP.GEU.AND P0, PT, |R17|, 4.1917929649353027344, PT ;  /* 0x4086232b1100780b */ /* 0x000fe20003f0e200 */
[----:B------:R-:W-:-:S05]  /*25e0*/  DADD R14, R14, -R16 ;  /* 0x000000000e0e7229 */ /* 0x000fca0000000810 */
[----:B------:R-:W-:-:S03]  /*25f0*/  DADD R22, R18, -6.75539944105574400000e+15 ;  /* 0xc338000012167429 */ /* 0x000fc60000000000 */
[----:B------:R-:W-:-:S05]  /*2600*/  DADD R20, R20, R14 ;  /* 0x0000000014147229 */ /* 0x000fca000000000e */
[----:B------:R-:W-:Y:S01]  /*2610*/  DFMA R24, R22, -UR6, R16 ;  /* 0x8000000616187c2b */ /* 0x000fe20008000010 */
[----:B------:R-:W-:Y:S01]  /*2620*/  UMOV UR6, 0x3b39803f ;  /* 0x3b39803f00067882 */ /* 0x000fe20000000000 */
[----:B------:R-:W-:-:S06]  /*2630*/  UMOV UR7, 0x3c7abc9e ;  /* 0x3c7abc9e00077882 */ /* 0x000fcc0000000000 */
[----:B------:R-:W-:Y:S01]  /*2640*/  DFMA R22, R22, -UR6, R24 ;  /* 0x8000000616167c2b */ /* 0x000fe20008000018 */
[----:B------:R-:W-:Y:S01]  /*2650*/  UMOV UR6, 0x69ce2bdf ;  /* 0x69ce2bdf00067882 */ /* 0x000fe20000000000 */
[----:B------:R-:W-:Y:S01]  /*2660*/  IMAD.MOV.U32 R24, RZ, RZ, -0x35dec16 ;  /* 0xfca213eaff187424 */ /* 0x000fe200078e00ff */
[----:B------:R-:W-:Y:S01]  /*2670*/  UMOV UR7, 0x3e5ade15 ;  /* 0x3e5ade1500077882 */ /* 0x000fe20000000000 */
[----:B------:R-:W-:-:S06]  /*2680*/  IMAD.MOV.U32 R25, RZ, RZ, 0x3e928af3 ;  /* 0x3e928af3ff197424 */ /* 0x000fcc00078e00ff */
[----:B------:R-:W-:Y:S01]  /*2690*/  DFMA R24, R22, UR6, R24 ;  /* 0x0000000616187c2b */ /* 0x000fe20008000018 */
        /* <DEDUP_REMOVED lines=24> */
[----:B------:R-:W-:-:S08]  /*2820*/  DFMA R24, R22, R24, 1 ;  /* 0x3ff000001618742b */ /* 0x000fd00000000018 */
[----:B------:R-:W-:-:S10]  /*2830*/  DFMA R22, R22, R24, 1 ;  /* 0x3ff000001616742b */ /* 0x000fd40000000018 */
[----:B------:R-:W-:Y:S01]  /*2840*/  LEA R15, R18, R23, 0x14 ;  /* 0x00000017120f7211 */ /* 0x000fe200078ea0ff */
[----:B------:R-:W-:Y:S01]  /*2850*/  IMAD.MOV.U32 R14, RZ, RZ, R22 ;  /* 0x000000ffff0e7224 */ /* 0x000fe200078e0016 */
[----:B------:R-:W-:Y:S06]  /*2860*/  @!P0 BRA `(.L_x_38) ;  /* 0x0000000000308947 */ /* 0x000fec0003800000 */
[----:B------:R-:W-:Y:S01]  /*2870*/  FSETP.GEU.AND P1, PT, |R17|, 4.2275390625, PT ;  /* 0x408748001100780b */ /* 0x000fe20003f2e200 */
[C---:B------:R-:W-:Y:S02]  /*2880*/  DADD R24, R16.reuse, +INF ;  /* 0x7ff0000010187429 */ /* 0x040fe40000000000 */
[----:B------:R-:W-:-:S08]  /*2890*/  DSETP.GEU.AND P0, PT, R16, RZ, PT ;  /* 0x000000ff1000722a */ /* 0x000fd00003f0e000 */
[----:B------:R-:W-:Y:S02]  /*28a0*/  FSEL R15, R25, RZ, P0 ;  /* 0x000000ff190f7208 */ /* 0x000fe40000000000 */
[----:B------:R-:W-:-:S04]  /*28b0*/  @!P1 LEA.HI R14, R18, R18, RZ, 0x1 ;  /* 0x00000012120e9211 */ /* 0x000fc800078f08ff */
[----:B------:R-:W-:Y:S02]  /*28c0*/  @!P1 SHF.R.S32.HI R17, RZ, 0x1, R14 ;  /* 0x00000001ff119819 */ /* 0x000fe4000001140e */
[----:B------:R-:W-:-:S03]  /*28d0*/  FSEL R14, R24, RZ, P0 ;  /* 0x000000ff180e7208 */ /* 0x000fc60000000000 */
[----:B------:R-:W-:Y:S02]  /*28e0*/  @!P1 IMAD.IADD R16, R18, 0x1, -R17 ;  /* 0x0000000112109824 */ /* 0x000fe400078e0a11 */
[----:B------:R-:W-:-:S03]  /*28f0*/  @!P1 IMAD R23, R17, 0x100000, R23 ;  /* 0x0010000011179824 */ /* 0x000fc600078e0217 */
[----:B------:R-:W-:Y:S02]  /*2900*/  @!P1 LEA R17, R16, 0x3ff00000, 0x14 ;  /* 0x3ff0000010119811 */ /* 0x000fe400078ea0ff */
[----:B------:R-:W-:-:S06]  /*2910*/  @!P1 MOV R16, RZ ;  /* 0x000000ff00109202 */ /* 0x000fcc0000000f00 */
[----:B------:R-:W-:-:S11]  /*2920*/  @!P1 DMUL R14, R22, R16 ;  /* 0x00000010160e9228 */ /* 0x000fd60000000000 */
.L_x_38:
[----:B------:R-:W-:Y:S01]  /*2930*/  DFMA R20, R20, R14, R14 ;  /* 0x0000000e1414722b */ /* 0x000fe2000000000e */
[----:B------:R-:W-:Y:S01]  /*2940*/  IMAD.MOV.U32 R16, RZ, RZ, R0 ;  /* 0x000000ffff107224 */ /* 0x000fe200078e0000 */
[----:B------:R-:W-:Y:S01]  /*2950*/  DSETP.NEU.AND P0, PT, |R14|, +INF , PT ;  /* 0x7ff000000e00742a */ /* 0x000fe20003f0d200 */
[----:B------:R-:W-:-:S07]  /*2960*/  IMAD.MOV.U32 R17, RZ, RZ, 0x0 ;  /* 0x00000000ff117424 */ /* 0x000fce00078e00ff */
[----:B------:R-:W-:Y:S02]  /*2970*/  FSEL R14, R14, R20, !P0 ;  /* 0x000000140e0e7208 */ /* 0x000fe40004000000 */
[----:B------:R-:W-:Y:S01]  /*2980*/  FSEL R15, R15, R21, !P0 ;  /* 0x000000150f0f7208 */ /* 0x000fe20004000000 */
[----:B------:R-:W-:Y:S06]  /*2990*/  RET.REL.NODEC R16 `(_Z6kerneliiPPdS0_S0_S0_) ;  /* 0xffffffd410987950 */ /* 0x000fec0003c3ffff */
.L_x_39:
[----:B------:R-:W-:-:S00]  /*29a0*/  BRA `(.L_x_39) ;  /* 0xfffffffc00fc7947 */ /* 0x000fc0000383ffff */
[----:B------:R-:W-:-:S00]  /*29b0*/  NOP ;  /* 0x0000000000007918 */ /* 0x000fc00000000000 */
        /* <DEDUP_REMOVED lines=12> */
.L_x_41:


//--------------------- .nv.shared.reserved.0     --------------------------
	.section	.nv.shared.reserved.0,"aw",@nobits
	.weak		__nv_reservedSMEM_offset_0_alias
	.size		__nv_reservedSMEM_offset_0_alias, 0, 64
	.other		__nv_reservedSMEM_offset_0_alias,@"STO_CUDA_RESERVED_SHARED STV_DEFAULT"
__nv_reservedSMEM_offset_0_alias:
	.zero		0
	.zero		64


//--------------------- .nv.constant0._Z6kerneliiPPdS0_S0_S0_ --------------------------
	.section	.nv.constant0._Z6kerneliiPPdS0_S0_S0_,"a",@progbits
	.sectionflags	@""
	.align	4
.nv.constant0._Z6kerneliiPPdS0_S0_S0_:
	.zero		936


//--------------------- SYMBOLS --------------------------

	.type		.nv.reservedSmem.offset0,@object
	.size		.nv.reservedSmem.offset0,0x4
